//
// Generated by NVIDIA NVVM Compiler
//
// Compiler Build ID: CL-36424714
// Cuda compilation tools, release 13.0, V13.0.88
// Based on NVVM 20.0.0
//

.version 9.0
.target sm_100
.address_size 64

	// .globl	_Z5sgemmILi128ELi128ELi8ELi8ELi8EEvPfS0_S0_iiiff
// _ZZ5sgemmILi128ELi128ELi8ELi8ELi8EEvPfS0_S0_iiiffE8shared_a has been demoted
// _ZZ5sgemmILi128ELi128ELi8ELi8ELi8EEvPfS0_S0_iiiffE8shared_b has been demoted

.visible .entry _Z5sgemmILi128ELi128ELi8ELi8ELi8EEvPfS0_S0_iiiff(
	.param .u64 .ptr .align 1 _Z5sgemmILi128ELi128ELi8ELi8ELi8EEvPfS0_S0_iiiff_param_0,
	.param .u64 .ptr .align 1 _Z5sgemmILi128ELi128ELi8ELi8ELi8EEvPfS0_S0_iiiff_param_1,
	.param .u64 .ptr .align 1 _Z5sgemmILi128ELi128ELi8ELi8ELi8EEvPfS0_S0_iiiff_param_2,
	.param .u32 _Z5sgemmILi128ELi128ELi8ELi8ELi8EEvPfS0_S0_iiiff_param_3,
	.param .u32 _Z5sgemmILi128ELi128ELi8ELi8ELi8EEvPfS0_S0_iiiff_param_4,
	.param .u32 _Z5sgemmILi128ELi128ELi8ELi8ELi8EEvPfS0_S0_iiiff_param_5,
	.param .f32 _Z5sgemmILi128ELi128ELi8ELi8ELi8EEvPfS0_S0_iiiff_param_6,
	.param .f32 _Z5sgemmILi128ELi128ELi8ELi8ELi8EEvPfS0_S0_iiiff_param_7
)
{
	.reg .pred 	%p<5>;
	.reg .b32 	%r<80>;
	.reg .b32 	%f<1221>;
	.reg .b64 	%rd<76>;
	// demoted variable
	.shared .align 4 .b8 _ZZ5sgemmILi128ELi128ELi8ELi8ELi8EEvPfS0_S0_iiiffE8shared_a[8192];
	// demoted variable
	.shared .align 4 .b8 _ZZ5sgemmILi128ELi128ELi8ELi8ELi8EEvPfS0_S0_iiiffE8shared_b[8192];
	ld.param.u64 	%rd10, [_Z5sgemmILi128ELi128ELi8ELi8ELi8EEvPfS0_S0_iiiff_param_0];
	ld.param.u64 	%rd11, [_Z5sgemmILi128ELi128ELi8ELi8ELi8EEvPfS0_S0_iiiff_param_1];
	ld.param.u32 	%r14, [_Z5sgemmILi128ELi128ELi8ELi8ELi8EEvPfS0_S0_iiiff_param_4];
	ld.param.u32 	%r15, [_Z5sgemmILi128ELi128ELi8ELi8ELi8EEvPfS0_S0_iiiff_param_5];
	ld.param.f32 	%f305, [_Z5sgemmILi128ELi128ELi8ELi8ELi8EEvPfS0_S0_iiiff_param_6];
	ld.param.f32 	%f306, [_Z5sgemmILi128ELi128ELi8ELi8ELi8EEvPfS0_S0_iiiff_param_7];
	cvta.to.global.u64 	%rd1, %rd10;
	cvta.to.global.u64 	%rd12, %rd11;
	mov.u32 	%r16, %tid.x;
	shl.b32 	%r17, %r16, 3;
	and.b32  	%r1, %r17, 120;
	shr.u32 	%r18, %r16, 1;
	and.b32  	%r2, %r18, 504;
	shl.b32 	%r19, %r16, 2;
	and.b32  	%r20, %r19, 4;
	shr.u32 	%r3, %r16, 5;
	and.b32  	%r21, %r19, 124;
	mov.u32 	%r22, %ctaid.y;
	shl.b32 	%r23, %r22, 7;
	mul.lo.s32 	%r24, %r14, %r23;
	cvt.u64.u32 	%rd13, %r24;
	mov.u32 	%r25, %ctaid.x;
	shl.b32 	%r26, %r25, 7;
	cvt.u64.u32 	%rd14, %r26;
	mul.wide.u32 	%rd15, %r26, 4;
	add.s64 	%rd2, %rd12, %rd15;
	mul.lo.s32 	%r27, %r15, %r23;
	cvt.u64.u32 	%rd16, %r27;
	add.s64 	%rd3, %rd16, %rd14;
	mul.lo.s32 	%r28, %r14, %r18;
	cvt.s64.s32 	%rd17, %r28;
	cvt.u64.u32 	%rd18, %r20;
	add.s64 	%rd19, %rd17, %rd18;
	add.s64 	%rd4, %rd19, %rd13;
	shl.b64 	%rd20, %rd4, 2;
	add.s64 	%rd21, %rd1, %rd20;
	ld.global.v4.f32 	{%f1200, %f1199, %f1198, %f1197}, [%rd21];
	mul.lo.s32 	%r29, %r15, %r3;
	cvt.s64.s32 	%rd22, %r29;
	cvt.u64.u32 	%rd5, %r21;
	add.s64 	%rd23, %rd22, %rd5;
	shl.b64 	%rd24, %rd23, 2;
	add.s64 	%rd25, %rd2, %rd24;
	ld.global.v4.f32 	{%f1204, %f1203, %f1202, %f1201}, [%rd25];
	shl.b32 	%r30, %r16, 9;
	and.b32  	%r31, %r30, 512;
	or.b32  	%r4, %r31, %r18;
	shl.b32 	%r32, %r4, 2;
	mov.u32 	%r33, _ZZ5sgemmILi128ELi128ELi8ELi8ELi8EEvPfS0_S0_iiiffE8shared_a;
	add.s32 	%r34, %r33, %r32;
	st.shared.f32 	[%r34], %f1200;
	st.shared.f32 	[%r34+512], %f1199;
	st.shared.f32 	[%r34+1024], %f1198;
	st.shared.f32 	[%r34+1536], %f1197;
	shl.b32 	%r35, %r3, 7;
	or.b32  	%r5, %r35, %r21;
	shl.b32 	%r36, %r5, 2;
	mov.u32 	%r37, _ZZ5sgemmILi128ELi128ELi8ELi8ELi8EEvPfS0_S0_iiiffE8shared_b;
	add.s32 	%r38, %r37, %r36;
	st.shared.v4.f32 	[%r38], {%f1204, %f1203, %f1202, %f1201};
	bar.sync 	0;
	setp.lt.s32 	%p1, %r14, 1;
	mov.f32 	%f1109, 0f00000000;
	mov.f32 	%f1110, %f1109;
	mov.f32 	%f1111, %f1109;
	mov.f32 	%f1112, %f1109;
	mov.f32 	%f1113, %f1109;
	mov.f32 	%f1114, %f1109;
	mov.f32 	%f1115, %f1109;
	mov.f32 	%f1116, %f1109;
	mov.f32 	%f1117, %f1109;
	mov.f32 	%f1118, %f1109;
	mov.f32 	%f1119, %f1109;
	mov.f32 	%f1120, %f1109;
	mov.f32 	%f1121, %f1109;
	mov.f32 	%f1122, %f1109;
	mov.f32 	%f1123, %f1109;
	mov.f32 	%f1124, %f1109;
	mov.f32 	%f1125, %f1109;
	mov.f32 	%f1126, %f1109;
	mov.f32 	%f1127, %f1109;
	mov.f32 	%f1128, %f1109;
	mov.f32 	%f1129, %f1109;
	mov.f32 	%f1130, %f1109;
	mov.f32 	%f1131, %f1109;
	mov.f32 	%f1132, %f1109;
	mov.f32 	%f1133, %f1109;
	mov.f32 	%f1134, %f1109;
	mov.f32 	%f1135, %f1109;
	mov.f32 	%f1136, %f1109;
	mov.f32 	%f1137, %f1109;
	mov.f32 	%f1138, %f1109;
	mov.f32 	%f1139, %f1109;
	mov.f32 	%f1140, %f1109;
	mov.f32 	%f1141, %f1109;
	mov.f32 	%f1142, %f1109;
	mov.f32 	%f1143, %f1109;
	mov.f32 	%f1144, %f1109;
	mov.f32 	%f1145, %f1109;
	mov.f32 	%f1146, %f1109;
	mov.f32 	%f1147, %f1109;
	mov.f32 	%f1148, %f1109;
	mov.f32 	%f1149, %f1109;
	mov.f32 	%f1150, %f1109;
	mov.f32 	%f1151, %f1109;
	mov.f32 	%f1152, %f1109;
	mov.f32 	%f1153, %f1109;
	mov.f32 	%f1154, %f1109;
	mov.f32 	%f1155, %f1109;
	mov.f32 	%f1156, %f1109;
	mov.f32 	%f1157, %f1109;
	mov.f32 	%f1158, %f1109;
	mov.f32 	%f1159, %f1109;
	mov.f32 	%f1160, %f1109;
	mov.f32 	%f1161, %f1109;
	mov.f32 	%f1162, %f1109;
	mov.f32 	%f1163, %f1109;
	mov.f32 	%f1164, %f1109;
	mov.f32 	%f1173, %f1109;
	mov.f32 	%f1174, %f1109;
	mov.f32 	%f1175, %f1109;
	mov.f32 	%f1176, %f1109;
	mov.f32 	%f1177, %f1109;
	mov.f32 	%f1178, %f1109;
	mov.f32 	%f1179, %f1109;
	mov.f32 	%f1180, %f1109;
	@%p1 bra 	$L__BB0_7;
	shl.b32 	%r40, %r1, 2;
	add.s32 	%r42, %r37, %r40;
	ld.shared.v4.f32 	{%f1184, %f1183, %f1182, %f1181}, [%r42+16];
	ld.shared.v4.f32 	{%f1188, %f1187, %f1186, %f1185}, [%r42];
	shl.b32 	%r43, %r2, 2;
	add.s32 	%r45, %r33, %r43;
	ld.shared.v4.f32 	{%f1168, %f1167, %f1166, %f1165}, [%r45+16];
	ld.shared.v4.f32 	{%f1172, %f1171, %f1170, %f1169}, [%r45];
	add.s64 	%rd27, %rd20, %rd1;
	add.s64 	%rd75, %rd27, 32;
	add.s32 	%r46, %r3, 8;
	mul.lo.s32 	%r77, %r15, %r46;
	shl.b32 	%r7, %r15, 3;
	mov.b32 	%r78, 0;
	mov.f32 	%f1109, 0f00000000;
	mov.u32 	%r79, %r78;
$L__BB0_2:
	xor.b32  	%r11, %r79, 1;
	add.s32 	%r78, %r78, 8;
	setp.ge.s32 	%p2, %r78, %r14;
	@%p2 bra 	$L__BB0_4;
	ld.global.v4.f32 	{%f1200, %f1199, %f1198, %f1197}, [%rd75];
	cvt.s64.s32 	%rd28, %r77;
	add.s64 	%rd29, %rd28, %rd5;
	shl.b64 	%rd30, %rd29, 2;
	add.s64 	%rd31, %rd2, %rd30;
	ld.global.v4.f32 	{%f1204, %f1203, %f1202, %f1201}, [%rd31];
$L__BB0_4:
	shl.b32 	%r47, %r79, 12;
	mov.u32 	%r48, _ZZ5sgemmILi128ELi128ELi8ELi8ELi8EEvPfS0_S0_iiiffE8shared_a;
	add.s32 	%r49, %r48, %r47;
	mov.u32 	%r50, _ZZ5sgemmILi128ELi128ELi8ELi8ELi8EEvPfS0_S0_iiiffE8shared_b;
	add.s32 	%r51, %r50, %r47;
	shl.b32 	%r52, %r2, 2;
	add.s32 	%r53, %r49, %r52;
	ld.shared.v4.f32 	{%f309, %f310, %f311, %f312}, [%r53+512];
	ld.shared.v4.f32 	{%f313, %f314, %f315, %f316}, [%r53+528];
	shl.b32 	%r54, %r1, 2;
	add.s32 	%r55, %r51, %r54;
	ld.shared.v4.f32 	{%f317, %f318, %f319, %f320}, [%r55+512];
	ld.shared.v4.f32 	{%f321, %f322, %f323, %f324}, [%r55+528];
	fma.rn.f32 	%f325, %f1172, %f1188, %f1156;
	fma.rn.f32 	%f326, %f1172, %f1187, %f1155;
	fma.rn.f32 	%f327, %f1172, %f1186, %f1154;
	fma.rn.f32 	%f328, %f1172, %f1185, %f1153;
	fma.rn.f32 	%f329, %f1172, %f1184, %f1152;
	fma.rn.f32 	%f330, %f1172, %f1183, %f1151;
	fma.rn.f32 	%f331, %f1172, %f1182, %f1150;
	fma.rn.f32 	%f332, %f1172, %f1181, %f1149;
	fma.rn.f32 	%f333, %f1171, %f1188, %f1148;
	fma.rn.f32 	%f334, %f1171, %f1187, %f1147;
	fma.rn.f32 	%f335, %f1171, %f1186, %f1146;
	fma.rn.f32 	%f336, %f1171, %f1185, %f1145;
	fma.rn.f32 	%f337, %f1171, %f1184, %f1144;
	fma.rn.f32 	%f338, %f1171, %f1183, %f1143;
	fma.rn.f32 	%f339, %f1171, %f1182, %f1142;
	fma.rn.f32 	%f340, %f1171, %f1181, %f1141;
	fma.rn.f32 	%f341, %f1170, %f1188, %f1140;
	fma.rn.f32 	%f342, %f1170, %f1187, %f1139;
	fma.rn.f32 	%f343, %f1170, %f1186, %f1138;
	fma.rn.f32 	%f344, %f1170, %f1185, %f1137;
	fma.rn.f32 	%f345, %f1170, %f1184, %f1136;
	fma.rn.f32 	%f346, %f1170, %f1183, %f1135;
	fma.rn.f32 	%f347, %f1170, %f1182, %f1134;
	fma.rn.f32 	%f348, %f1170, %f1181, %f1133;
	fma.rn.f32 	%f349, %f1169, %f1188, %f1132;
	fma.rn.f32 	%f350, %f1169, %f1187, %f1131;
	fma.rn.f32 	%f351, %f1169, %f1186, %f1130;
	fma.rn.f32 	%f352, %f1169, %f1185, %f1129;
	fma.rn.f32 	%f353, %f1169, %f1184, %f1128;
	fma.rn.f32 	%f354, %f1169, %f1183, %f1127;
	fma.rn.f32 	%f355, %f1169, %f1182, %f1126;
	fma.rn.f32 	%f356, %f1169, %f1181, %f1125;
	fma.rn.f32 	%f357, %f1168, %f1188, %f1124;
	fma.rn.f32 	%f358, %f1168, %f1187, %f1123;
	fma.rn.f32 	%f359, %f1168, %f1186, %f1122;
	fma.rn.f32 	%f360, %f1168, %f1185, %f1121;
	fma.rn.f32 	%f361, %f1168, %f1184, %f1120;
	fma.rn.f32 	%f362, %f1168, %f1183, %f1119;
	fma.rn.f32 	%f363, %f1168, %f1182, %f1118;
	fma.rn.f32 	%f364, %f1168, %f1181, %f1117;
	fma.rn.f32 	%f365, %f1167, %f1188, %f1116;
	fma.rn.f32 	%f366, %f1167, %f1187, %f1115;
	fma.rn.f32 	%f367, %f1167, %f1186, %f1114;
	fma.rn.f32 	%f368, %f1167, %f1185, %f1113;
	fma.rn.f32 	%f369, %f1167, %f1184, %f1112;
	fma.rn.f32 	%f370, %f1167, %f1183, %f1111;
	fma.rn.f32 	%f371, %f1167, %f1182, %f1110;
	fma.rn.f32 	%f372, %f1167, %f1181, %f1109;
	fma.rn.f32 	%f373, %f1166, %f1188, %f1157;
	fma.rn.f32 	%f374, %f1166, %f1187, %f1158;
	fma.rn.f32 	%f375, %f1166, %f1186, %f1159;
	fma.rn.f32 	%f376, %f1166, %f1185, %f1160;
	fma.rn.f32 	%f377, %f1166, %f1184, %f1161;
	fma.rn.f32 	%f378, %f1166, %f1183, %f1162;
	fma.rn.f32 	%f379, %f1166, %f1182, %f1163;
	fma.rn.f32 	%f380, %f1166, %f1181, %f1164;
	fma.rn.f32 	%f381, %f1165, %f1188, %f1173;
	fma.rn.f32 	%f382, %f1165, %f1187, %f1174;
	fma.rn.f32 	%f383, %f1165, %f1186, %f1175;
	fma.rn.f32 	%f384, %f1165, %f1185, %f1176;
	fma.rn.f32 	%f385, %f1165, %f1184, %f1177;
	fma.rn.f32 	%f386, %f1165, %f1183, %f1178;
	fma.rn.f32 	%f387, %f1165, %f1182, %f1179;
	fma.rn.f32 	%f388, %f1165, %f1181, %f1180;
	ld.shared.v4.f32 	{%f389, %f390, %f391, %f392}, [%r53+1024];
	ld.shared.v4.f32 	{%f393, %f394, %f395, %f396}, [%r53+1040];
	ld.shared.v4.f32 	{%f397, %f398, %f399, %f400}, [%r55+1024];
	ld.shared.v4.f32 	{%f401, %f402, %f403, %f404}, [%r55+1040];
	fma.rn.f32 	%f405, %f309, %f317, %f325;
	fma.rn.f32 	%f406, %f309, %f318, %f326;
	fma.rn.f32 	%f407, %f309, %f319, %f327;
	fma.rn.f32 	%f408, %f309, %f320, %f328;
	fma.rn.f32 	%f409, %f309, %f321, %f329;
	fma.rn.f32 	%f410, %f309, %f322, %f330;
	fma.rn.f32 	%f411, %f309, %f323, %f331;
	fma.rn.f32 	%f412, %f309, %f324, %f332;
	fma.rn.f32 	%f413, %f310, %f317, %f333;
	fma.rn.f32 	%f414, %f310, %f318, %f334;
	fma.rn.f32 	%f415, %f310, %f319, %f335;
	fma.rn.f32 	%f416, %f310, %f320, %f336;
	fma.rn.f32 	%f417, %f310, %f321, %f337;
	fma.rn.f32 	%f418, %f310, %f322, %f338;
	fma.rn.f32 	%f419, %f310, %f323, %f339;
	fma.rn.f32 	%f420, %f310, %f324, %f340;
	fma.rn.f32 	%f421, %f311, %f317, %f341;
	fma.rn.f32 	%f422, %f311, %f318, %f342;
	fma.rn.f32 	%f423, %f311, %f319, %f343;
	fma.rn.f32 	%f424, %f311, %f320, %f344;
	fma.rn.f32 	%f425, %f311, %f321, %f345;
	fma.rn.f32 	%f426, %f311, %f322, %f346;
	fma.rn.f32 	%f427, %f311, %f323, %f347;
	fma.rn.f32 	%f428, %f311, %f324, %f348;
	fma.rn.f32 	%f429, %f312, %f317, %f349;
	fma.rn.f32 	%f430, %f312, %f318, %f350;
	fma.rn.f32 	%f431, %f312, %f319, %f351;
	fma.rn.f32 	%f432, %f312, %f320, %f352;
	fma.rn.f32 	%f433, %f312, %f321, %f353;
	fma.rn.f32 	%f434, %f312, %f322, %f354;
	fma.rn.f32 	%f435, %f312, %f323, %f355;
	fma.rn.f32 	%f436, %f312, %f324, %f356;
	fma.rn.f32 	%f437, %f313, %f317, %f357;
	fma.rn.f32 	%f438, %f313, %f318, %f358;
	fma.rn.f32 	%f439, %f313, %f319, %f359;
	fma.rn.f32 	%f440, %f313, %f320, %f360;
	fma.rn.f32 	%f441, %f313, %f321, %f361;
	fma.rn.f32 	%f442, %f313, %f322, %f362;
	fma.rn.f32 	%f443, %f313, %f323, %f363;
	fma.rn.f32 	%f444, %f313, %f324, %f364;
	fma.rn.f32 	%f445, %f314, %f317, %f365;
	fma.rn.f32 	%f446, %f314, %f318, %f366;
	fma.rn.f32 	%f447, %f314, %f319, %f367;
	fma.rn.f32 	%f448, %f314, %f320, %f368;
	fma.rn.f32 	%f449, %f314, %f321, %f369;
	fma.rn.f32 	%f450, %f314, %f322, %f370;
	fma.rn.f32 	%f451, %f314, %f323, %f371;
	fma.rn.f32 	%f452, %f314, %f324, %f372;
	fma.rn.f32 	%f453, %f315, %f317, %f373;
	fma.rn.f32 	%f454, %f315, %f318, %f374;
	fma.rn.f32 	%f455, %f315, %f319, %f375;
	fma.rn.f32 	%f456, %f315, %f320, %f376;
	fma.rn.f32 	%f457, %f315, %f321, %f377;
	fma.rn.f32 	%f458, %f315, %f322, %f378;
	fma.rn.f32 	%f459, %f315, %f323, %f379;
	fma.rn.f32 	%f460, %f315, %f324, %f380;
	fma.rn.f32 	%f461, %f316, %f317, %f381;
	fma.rn.f32 	%f462, %f316, %f318, %f382;
	fma.rn.f32 	%f463, %f316, %f319, %f383;
	fma.rn.f32 	%f464, %f316, %f320, %f384;
	fma.rn.f32 	%f465, %f316, %f321, %f385;
	fma.rn.f32 	%f466, %f316, %f322, %f386;
	fma.rn.f32 	%f467, %f316, %f323, %f387;
	fma.rn.f32 	%f468, %f316, %f324, %f388;
	ld.shared.v4.f32 	{%f469, %f470, %f471, %f472}, [%r53+1536];
	ld.shared.v4.f32 	{%f473, %f474, %f475, %f476}, [%r53+1552];
	ld.shared.v4.f32 	{%f477, %f478, %f479, %f480}, [%r55+1536];
	ld.shared.v4.f32 	{%f481, %f482, %f483, %f484}, [%r55+1552];
	fma.rn.f32 	%f485, %f389, %f397, %f405;
	fma.rn.f32 	%f486, %f389, %f398, %f406;
	fma.rn.f32 	%f487, %f389, %f399, %f407;
	fma.rn.f32 	%f488, %f389, %f400, %f408;
	fma.rn.f32 	%f489, %f389, %f401, %f409;
	fma.rn.f32 	%f490, %f389, %f402, %f410;
	fma.rn.f32 	%f491, %f389, %f403, %f411;
	fma.rn.f32 	%f492, %f389, %f404, %f412;
	fma.rn.f32 	%f493, %f390, %f397, %f413;
	fma.rn.f32 	%f494, %f390, %f398, %f414;
	fma.rn.f32 	%f495, %f390, %f399, %f415;
	fma.rn.f32 	%f496, %f390, %f400, %f416;
	fma.rn.f32 	%f497, %f390, %f401, %f417;
	fma.rn.f32 	%f498, %f390, %f402, %f418;
	fma.rn.f32 	%f499, %f390, %f403, %f419;
	fma.rn.f32 	%f500, %f390, %f404, %f420;
	fma.rn.f32 	%f501, %f391, %f397, %f421;
	fma.rn.f32 	%f502, %f391, %f398, %f422;
	fma.rn.f32 	%f503, %f391, %f399, %f423;
	fma.rn.f32 	%f504, %f391, %f400, %f424;
	fma.rn.f32 	%f505, %f391, %f401, %f425;
	fma.rn.f32 	%f506, %f391, %f402, %f426;
	fma.rn.f32 	%f507, %f391, %f403, %f427;
	fma.rn.f32 	%f508, %f391, %f404, %f428;
	fma.rn.f32 	%f509, %f392, %f397, %f429;
	fma.rn.f32 	%f510, %f392, %f398, %f430;
	fma.rn.f32 	%f511, %f392, %f399, %f431;
	fma.rn.f32 	%f512, %f392, %f400, %f432;
	fma.rn.f32 	%f513, %f392, %f401, %f433;
	fma.rn.f32 	%f514, %f392, %f402, %f434;
	fma.rn.f32 	%f515, %f392, %f403, %f435;
	fma.rn.f32 	%f516, %f392, %f404, %f436;
	fma.rn.f32 	%f517, %f393, %f397, %f437;
	fma.rn.f32 	%f518, %f393, %f398, %f438;
	fma.rn.f32 	%f519, %f393, %f399, %f439;
	fma.rn.f32 	%f520, %f393, %f400, %f440;
	fma.rn.f32 	%f521, %f393, %f401, %f441;
	fma.rn.f32 	%f522, %f393, %f402, %f442;
	fma.rn.f32 	%f523, %f393, %f403, %f443;
	fma.rn.f32 	%f524, %f393, %f404, %f444;
	fma.rn.f32 	%f525, %f394, %f397, %f445;
	fma.rn.f32 	%f526, %f394, %f398, %f446;
	fma.rn.f32 	%f527, %f394, %f399, %f447;
	fma.rn.f32 	%f528, %f394, %f400, %f448;
	fma.rn.f32 	%f529, %f394, %f401, %f449;
	fma.rn.f32 	%f530, %f394, %f402, %f450;
	fma.rn.f32 	%f531, %f394, %f403, %f451;
	fma.rn.f32 	%f532, %f394, %f404, %f452;
	fma.rn.f32 	%f533, %f395, %f397, %f453;
	fma.rn.f32 	%f534, %f395, %f398, %f454;
	fma.rn.f32 	%f535, %f395, %f399, %f455;
	fma.rn.f32 	%f536, %f395, %f400, %f456;
	fma.rn.f32 	%f537, %f395, %f401, %f457;
	fma.rn.f32 	%f538, %f395, %f402, %f458;
	fma.rn.f32 	%f539, %f395, %f403, %f459;
	fma.rn.f32 	%f540, %f395, %f404, %f460;
	fma.rn.f32 	%f541, %f396, %f397, %f461;
	fma.rn.f32 	%f542, %f396, %f398, %f462;
	fma.rn.f32 	%f543, %f396, %f399, %f463;
	fma.rn.f32 	%f544, %f396, %f400, %f464;
	fma.rn.f32 	%f545, %f396, %f401, %f465;
	fma.rn.f32 	%f546, %f396, %f402, %f466;
	fma.rn.f32 	%f547, %f396, %f403, %f467;
	fma.rn.f32 	%f548, %f396, %f404, %f468;
	ld.shared.v4.f32 	{%f549, %f550, %f551, %f552}, [%r53+2048];
	ld.shared.v4.f32 	{%f553, %f554, %f555, %f556}, [%r53+2064];
	ld.shared.v4.f32 	{%f557, %f558, %f559, %f560}, [%r55+2048];
	ld.shared.v4.f32 	{%f561, %f562, %f563, %f564}, [%r55+2064];
	fma.rn.f32 	%f565, %f469, %f477, %f485;
	fma.rn.f32 	%f566, %f469, %f478, %f486;
	fma.rn.f32 	%f567, %f469, %f479, %f487;
	fma.rn.f32 	%f568, %f469, %f480, %f488;
	fma.rn.f32 	%f569, %f469, %f481, %f489;
	fma.rn.f32 	%f570, %f469, %f482, %f490;
	fma.rn.f32 	%f571, %f469, %f483, %f491;
	fma.rn.f32 	%f572, %f469, %f484, %f492;
	fma.rn.f32 	%f573, %f470, %f477, %f493;
	fma.rn.f32 	%f574, %f470, %f478, %f494;
	fma.rn.f32 	%f575, %f470, %f479, %f495;
	fma.rn.f32 	%f576, %f470, %f480, %f496;
	fma.rn.f32 	%f577, %f470, %f481, %f497;
	fma.rn.f32 	%f578, %f470, %f482, %f498;
	fma.rn.f32 	%f579, %f470, %f483, %f499;
	fma.rn.f32 	%f580, %f470, %f484, %f500;
	fma.rn.f32 	%f581, %f471, %f477, %f501;
	fma.rn.f32 	%f582, %f471, %f478, %f502;
	fma.rn.f32 	%f583, %f471, %f479, %f503;
	fma.rn.f32 	%f584, %f471, %f480, %f504;
	fma.rn.f32 	%f585, %f471, %f481, %f505;
	fma.rn.f32 	%f586, %f471, %f482, %f506;
	fma.rn.f32 	%f587, %f471, %f483, %f507;
	fma.rn.f32 	%f588, %f471, %f484, %f508;
	fma.rn.f32 	%f589, %f472, %f477, %f509;
	fma.rn.f32 	%f590, %f472, %f478, %f510;
	fma.rn.f32 	%f591, %f472, %f479, %f511;
	fma.rn.f32 	%f592, %f472, %f480, %f512;
	fma.rn.f32 	%f593, %f472, %f481, %f513;
	fma.rn.f32 	%f594, %f472, %f482, %f514;
	fma.rn.f32 	%f595, %f472, %f483, %f515;
	fma.rn.f32 	%f596, %f472, %f484, %f516;
	fma.rn.f32 	%f597, %f473, %f477, %f517;
	fma.rn.f32 	%f598, %f473, %f478, %f518;
	fma.rn.f32 	%f599, %f473, %f479, %f519;
	fma.rn.f32 	%f600, %f473, %f480, %f520;
	fma.rn.f32 	%f601, %f473, %f481, %f521;
	fma.rn.f32 	%f602, %f473, %f482, %f522;
	fma.rn.f32 	%f603, %f473, %f483, %f523;
	fma.rn.f32 	%f604, %f473, %f484, %f524;
	fma.rn.f32 	%f605, %f474, %f477, %f525;
	fma.rn.f32 	%f606, %f474, %f478, %f526;
	fma.rn.f32 	%f607, %f474, %f479, %f527;
	fma.rn.f32 	%f608, %f474, %f480, %f528;
	fma.rn.f32 	%f609, %f474, %f481, %f529;
	fma.rn.f32 	%f610, %f474, %f482, %f530;
	fma.rn.f32 	%f611, %f474, %f483, %f531;
	fma.rn.f32 	%f612, %f474, %f484, %f532;
	fma.rn.f32 	%f613, %f475, %f477, %f533;
	fma.rn.f32 	%f614, %f475, %f478, %f534;
	fma.rn.f32 	%f615, %f475, %f479, %f535;
	fma.rn.f32 	%f616, %f475, %f480, %f536;
	fma.rn.f32 	%f617, %f475, %f481, %f537;
	fma.rn.f32 	%f618, %f475, %f482, %f538;
	fma.rn.f32 	%f619, %f475, %f483, %f539;
	fma.rn.f32 	%f620, %f475, %f484, %f540;
	fma.rn.f32 	%f621, %f476, %f477, %f541;
	fma.rn.f32 	%f622, %f476, %f478, %f542;
	fma.rn.f32 	%f623, %f476, %f479, %f543;
	fma.rn.f32 	%f624, %f476, %f480, %f544;
	fma.rn.f32 	%f625, %f476, %f481, %f545;
	fma.rn.f32 	%f626, %f476, %f482, %f546;
	fma.rn.f32 	%f627, %f476, %f483, %f547;
	fma.rn.f32 	%f628, %f476, %f484, %f548;
	ld.shared.v4.f32 	{%f629, %f630, %f631, %f632}, [%r53+2560];
	ld.shared.v4.f32 	{%f633, %f634, %f635, %f636}, [%r53+2576];
	ld.shared.v4.f32 	{%f637, %f638, %f639, %f640}, [%r55+2560];
	ld.shared.v4.f32 	{%f641, %f642, %f643, %f644}, [%r55+2576];
	fma.rn.f32 	%f645, %f549, %f557, %f565;
	fma.rn.f32 	%f646, %f549, %f558, %f566;
	fma.rn.f32 	%f647, %f549, %f559, %f567;
	fma.rn.f32 	%f648, %f549, %f560, %f568;
	fma.rn.f32 	%f649, %f549, %f561, %f569;
	fma.rn.f32 	%f650, %f549, %f562, %f570;
	fma.rn.f32 	%f651, %f549, %f563, %f571;
	fma.rn.f32 	%f652, %f549, %f564, %f572;
	fma.rn.f32 	%f653, %f550, %f557, %f573;
	fma.rn.f32 	%f654, %f550, %f558, %f574;
	fma.rn.f32 	%f655, %f550, %f559, %f575;
	fma.rn.f32 	%f656, %f550, %f560, %f576;
	fma.rn.f32 	%f657, %f550, %f561, %f577;
	fma.rn.f32 	%f658, %f550, %f562, %f578;
	fma.rn.f32 	%f659, %f550, %f563, %f579;
	fma.rn.f32 	%f660, %f550, %f564, %f580;
	fma.rn.f32 	%f661, %f551, %f557, %f581;
	fma.rn.f32 	%f662, %f551, %f558, %f582;
	fma.rn.f32 	%f663, %f551, %f559, %f583;
	fma.rn.f32 	%f664, %f551, %f560, %f584;
	fma.rn.f32 	%f665, %f551, %f561, %f585;
	fma.rn.f32 	%f666, %f551, %f562, %f586;
	fma.rn.f32 	%f667, %f551, %f563, %f587;
	fma.rn.f32 	%f668, %f551, %f564, %f588;
	fma.rn.f32 	%f669, %f552, %f557, %f589;
	fma.rn.f32 	%f670, %f552, %f558, %f590;
	fma.rn.f32 	%f671, %f552, %f559, %f591;
	fma.rn.f32 	%f672, %f552, %f560, %f592;
	fma.rn.f32 	%f673, %f552, %f561, %f593;
	fma.rn.f32 	%f674, %f552, %f562, %f594;
	fma.rn.f32 	%f675, %f552, %f563, %f595;
	fma.rn.f32 	%f676, %f552, %f564, %f596;
	fma.rn.f32 	%f677, %f553, %f557, %f597;
	fma.rn.f32 	%f678, %f553, %f558, %f598;
	fma.rn.f32 	%f679, %f553, %f559, %f599;
	fma.rn.f32 	%f680, %f553, %f560, %f600;
	fma.rn.f32 	%f681, %f553, %f561, %f601;
	fma.rn.f32 	%f682, %f553, %f562, %f602;
	fma.rn.f32 	%f683, %f553, %f563, %f603;
	fma.rn.f32 	%f684, %f553, %f564, %f604;
	fma.rn.f32 	%f685, %f554, %f557, %f605;
	fma.rn.f32 	%f686, %f554, %f558, %f606;
	fma.rn.f32 	%f687, %f554, %f559, %f607;
	fma.rn.f32 	%f688, %f554, %f560, %f608;
	fma.rn.f32 	%f689, %f554, %f561, %f609;
	fma.rn.f32 	%f690, %f554, %f562, %f610;
	fma.rn.f32 	%f691, %f554, %f563, %f611;
	fma.rn.f32 	%f692, %f554, %f564, %f612;
	fma.rn.f32 	%f693, %f555, %f557, %f613;
	fma.rn.f32 	%f694, %f555, %f558, %f614;
	fma.rn.f32 	%f695, %f555, %f559, %f615;
	fma.rn.f32 	%f696, %f555, %f560, %f616;
	fma.rn.f32 	%f697, %f555, %f561, %f617;
	fma.rn.f32 	%f698, %f555, %f562, %f618;
	fma.rn.f32 	%f699, %f555, %f563, %f619;
	fma.rn.f32 	%f700, %f555, %f564, %f620;
	fma.rn.f32 	%f701, %f556, %f557, %f621;
	fma.rn.f32 	%f702, %f556, %f558, %f622;
	fma.rn.f32 	%f703, %f556, %f559, %f623;
	fma.rn.f32 	%f704, %f556, %f560, %f624;
	fma.rn.f32 	%f705, %f556, %f561, %f625;
	fma.rn.f32 	%f706, %f556, %f562, %f626;
	fma.rn.f32 	%f707, %f556, %f563, %f627;
	fma.rn.f32 	%f708, %f556, %f564, %f628;
	ld.shared.v4.f32 	{%f1172, %f1171, %f1170, %f1169}, [%r53+3072];
	ld.shared.v4.f32 	{%f1168, %f1167, %f1166, %f1165}, [%r53+3088];
	ld.shared.v4.f32 	{%f1188, %f1187, %f1186, %f1185}, [%r55+3072];
	ld.shared.v4.f32 	{%f1184, %f1183, %f1182, %f1181}, [%r55+3088];
	fma.rn.f32 	%f709, %f629, %f637, %f645;
	fma.rn.f32 	%f710, %f629, %f638, %f646;
	fma.rn.f32 	%f711, %f629, %f639, %f647;
	fma.rn.f32 	%f712, %f629, %f640, %f648;
	fma.rn.f32 	%f713, %f629, %f641, %f649;
	fma.rn.f32 	%f714, %f629, %f642, %f650;
	fma.rn.f32 	%f715, %f629, %f643, %f651;
	fma.rn.f32 	%f716, %f629, %f644, %f652;
	fma.rn.f32 	%f717, %f630, %f637, %f653;
	fma.rn.f32 	%f718, %f630, %f638, %f654;
	fma.rn.f32 	%f719, %f630, %f639, %f655;
	fma.rn.f32 	%f720, %f630, %f640, %f656;
	fma.rn.f32 	%f721, %f630, %f641, %f657;
	fma.rn.f32 	%f722, %f630, %f642, %f658;
	fma.rn.f32 	%f723, %f630, %f643, %f659;
	fma.rn.f32 	%f724, %f630, %f644, %f660;
	fma.rn.f32 	%f725, %f631, %f637, %f661;
	fma.rn.f32 	%f726, %f631, %f638, %f662;
	fma.rn.f32 	%f727, %f631, %f639, %f663;
	fma.rn.f32 	%f728, %f631, %f640, %f664;
	fma.rn.f32 	%f729, %f631, %f641, %f665;
	fma.rn.f32 	%f730, %f631, %f642, %f666;
	fma.rn.f32 	%f731, %f631, %f643, %f667;
	fma.rn.f32 	%f732, %f631, %f644, %f668;
	fma.rn.f32 	%f733, %f632, %f637, %f669;
	fma.rn.f32 	%f734, %f632, %f638, %f670;
	fma.rn.f32 	%f735, %f632, %f639, %f671;
	fma.rn.f32 	%f736, %f632, %f640, %f672;
	fma.rn.f32 	%f737, %f632, %f641, %f673;
	fma.rn.f32 	%f738, %f632, %f642, %f674;
	fma.rn.f32 	%f739, %f632, %f643, %f675;
	fma.rn.f32 	%f740, %f632, %f644, %f676;
	fma.rn.f32 	%f741, %f633, %f637, %f677;
	fma.rn.f32 	%f742, %f633, %f638, %f678;
	fma.rn.f32 	%f743, %f633, %f639, %f679;
	fma.rn.f32 	%f744, %f633, %f640, %f680;
	fma.rn.f32 	%f745, %f633, %f641, %f681;
	fma.rn.f32 	%f746, %f633, %f642, %f682;
	fma.rn.f32 	%f747, %f633, %f643, %f683;
	fma.rn.f32 	%f748, %f633, %f644, %f684;
	fma.rn.f32 	%f749, %f634, %f637, %f685;
	fma.rn.f32 	%f750, %f634, %f638, %f686;
	fma.rn.f32 	%f751, %f634, %f639, %f687;
	fma.rn.f32 	%f752, %f634, %f640, %f688;
	fma.rn.f32 	%f753, %f634, %f641, %f689;
	fma.rn.f32 	%f754, %f634, %f642, %f690;
	fma.rn.f32 	%f755, %f634, %f643, %f691;
	fma.rn.f32 	%f756, %f634, %f644, %f692;
	fma.rn.f32 	%f757, %f635, %f637, %f693;
	fma.rn.f32 	%f758, %f635, %f638, %f694;
	fma.rn.f32 	%f759, %f635, %f639, %f695;
	fma.rn.f32 	%f760, %f635, %f640, %f696;
	fma.rn.f32 	%f761, %f635, %f641, %f697;
	fma.rn.f32 	%f762, %f635, %f642, %f698;
	fma.rn.f32 	%f763, %f635, %f643, %f699;
	fma.rn.f32 	%f764, %f635, %f644, %f700;
	fma.rn.f32 	%f765, %f636, %f637, %f701;
	fma.rn.f32 	%f766, %f636, %f638, %f702;
	fma.rn.f32 	%f767, %f636, %f639, %f703;
	fma.rn.f32 	%f768, %f636, %f640, %f704;
	fma.rn.f32 	%f769, %f636, %f641, %f705;
	fma.rn.f32 	%f770, %f636, %f642, %f706;
	fma.rn.f32 	%f771, %f636, %f643, %f707;
	fma.rn.f32 	%f772, %f636, %f644, %f708;
	ld.shared.v4.f32 	{%f773, %f774, %f775, %f776}, [%r53+3584];
	ld.shared.v4.f32 	{%f777, %f778, %f779, %f780}, [%r53+3600];
	ld.shared.v4.f32 	{%f781, %f782, %f783, %f784}, [%r55+3584];
	ld.shared.v4.f32 	{%f785, %f786, %f787, %f788}, [%r55+3600];
	fma.rn.f32 	%f789, %f1172, %f1188, %f709;
	fma.rn.f32 	%f790, %f1172, %f1187, %f710;
	fma.rn.f32 	%f791, %f1172, %f1186, %f711;
	fma.rn.f32 	%f792, %f1172, %f1185, %f712;
	fma.rn.f32 	%f793, %f1172, %f1184, %f713;
	fma.rn.f32 	%f794, %f1172, %f1183, %f714;
	fma.rn.f32 	%f795, %f1172, %f1182, %f715;
	fma.rn.f32 	%f796, %f1172, %f1181, %f716;
	fma.rn.f32 	%f797, %f1171, %f1188, %f717;
	fma.rn.f32 	%f798, %f1171, %f1187, %f718;
	fma.rn.f32 	%f799, %f1171, %f1186, %f719;
	fma.rn.f32 	%f800, %f1171, %f1185, %f720;
	fma.rn.f32 	%f801, %f1171, %f1184, %f721;
	fma.rn.f32 	%f802, %f1171, %f1183, %f722;
	fma.rn.f32 	%f803, %f1171, %f1182, %f723;
	fma.rn.f32 	%f804, %f1171, %f1181, %f724;
	fma.rn.f32 	%f805, %f1170, %f1188, %f725;
	fma.rn.f32 	%f806, %f1170, %f1187, %f726;
	fma.rn.f32 	%f807, %f1170, %f1186, %f727;
	fma.rn.f32 	%f808, %f1170, %f1185, %f728;
	fma.rn.f32 	%f809, %f1170, %f1184, %f729;
	fma.rn.f32 	%f810, %f1170, %f1183, %f730;
	fma.rn.f32 	%f811, %f1170, %f1182, %f731;
	fma.rn.f32 	%f812, %f1170, %f1181, %f732;
	fma.rn.f32 	%f813, %f1169, %f1188, %f733;
	fma.rn.f32 	%f814, %f1169, %f1187, %f734;
	fma.rn.f32 	%f815, %f1169, %f1186, %f735;
	fma.rn.f32 	%f816, %f1169, %f1185, %f736;
	fma.rn.f32 	%f817, %f1169, %f1184, %f737;
	fma.rn.f32 	%f818, %f1169, %f1183, %f738;
	fma.rn.f32 	%f819, %f1169, %f1182, %f739;
	fma.rn.f32 	%f820, %f1169, %f1181, %f740;
	fma.rn.f32 	%f821, %f1168, %f1188, %f741;
	fma.rn.f32 	%f822, %f1168, %f1187, %f742;
	fma.rn.f32 	%f823, %f1168, %f1186, %f743;
	fma.rn.f32 	%f824, %f1168, %f1185, %f744;
	fma.rn.f32 	%f825, %f1168, %f1184, %f745;
	fma.rn.f32 	%f826, %f1168, %f1183, %f746;
	fma.rn.f32 	%f827, %f1168, %f1182, %f747;
	fma.rn.f32 	%f828, %f1168, %f1181, %f748;
	fma.rn.f32 	%f829, %f1167, %f1188, %f749;
	fma.rn.f32 	%f830, %f1167, %f1187, %f750;
	fma.rn.f32 	%f831, %f1167, %f1186, %f751;
	fma.rn.f32 	%f832, %f1167, %f1185, %f752;
	fma.rn.f32 	%f833, %f1167, %f1184, %f753;
	fma.rn.f32 	%f834, %f1167, %f1183, %f754;
	fma.rn.f32 	%f835, %f1167, %f1182, %f755;
	fma.rn.f32 	%f836, %f1167, %f1181, %f756;
	fma.rn.f32 	%f837, %f1166, %f1188, %f757;
	fma.rn.f32 	%f838, %f1166, %f1187, %f758;
	fma.rn.f32 	%f839, %f1166, %f1186, %f759;
	fma.rn.f32 	%f840, %f1166, %f1185, %f760;
	fma.rn.f32 	%f841, %f1166, %f1184, %f761;
	fma.rn.f32 	%f842, %f1166, %f1183, %f762;
	fma.rn.f32 	%f843, %f1166, %f1182, %f763;
	fma.rn.f32 	%f844, %f1166, %f1181, %f764;
	fma.rn.f32 	%f845, %f1165, %f1188, %f765;
	fma.rn.f32 	%f846, %f1165, %f1187, %f766;
	fma.rn.f32 	%f847, %f1165, %f1186, %f767;
	fma.rn.f32 	%f848, %f1165, %f1185, %f768;
	fma.rn.f32 	%f849, %f1165, %f1184, %f769;
	fma.rn.f32 	%f850, %f1165, %f1183, %f770;
	fma.rn.f32 	%f851, %f1165, %f1182, %f771;
	fma.rn.f32 	%f852, %f1165, %f1181, %f772;
	fma.rn.f32 	%f1156, %f773, %f781, %f789;
	fma.rn.f32 	%f1155, %f773, %f782, %f790;
	fma.rn.f32 	%f1154, %f773, %f783, %f791;
	fma.rn.f32 	%f1153, %f773, %f784, %f792;
	fma.rn.f32 	%f1152, %f773, %f785, %f793;
	fma.rn.f32 	%f1151, %f773, %f786, %f794;
	fma.rn.f32 	%f1150, %f773, %f787, %f795;
	fma.rn.f32 	%f1149, %f773, %f788, %f796;
	fma.rn.f32 	%f1148, %f774, %f781, %f797;
	fma.rn.f32 	%f1147, %f774, %f782, %f798;
	fma.rn.f32 	%f1146, %f774, %f783, %f799;
	fma.rn.f32 	%f1145, %f774, %f784, %f800;
	fma.rn.f32 	%f1144, %f774, %f785, %f801;
	fma.rn.f32 	%f1143, %f774, %f786, %f802;
	fma.rn.f32 	%f1142, %f774, %f787, %f803;
	fma.rn.f32 	%f1141, %f774, %f788, %f804;
	fma.rn.f32 	%f1140, %f775, %f781, %f805;
	fma.rn.f32 	%f1139, %f775, %f782, %f806;
	fma.rn.f32 	%f1138, %f775, %f783, %f807;
	fma.rn.f32 	%f1137, %f775, %f784, %f808;
	fma.rn.f32 	%f1136, %f775, %f785, %f809;
	fma.rn.f32 	%f1135, %f775, %f786, %f810;
	fma.rn.f32 	%f1134, %f775, %f787, %f811;
	fma.rn.f32 	%f1133, %f775, %f788, %f812;
	fma.rn.f32 	%f1132, %f776, %f781, %f813;
	fma.rn.f32 	%f1131, %f776, %f782, %f814;
	fma.rn.f32 	%f1130, %f776, %f783, %f815;
	fma.rn.f32 	%f1129, %f776, %f784, %f816;
	fma.rn.f32 	%f1128, %f776, %f785, %f817;
	fma.rn.f32 	%f1127, %f776, %f786, %f818;
	fma.rn.f32 	%f1126, %f776, %f787, %f819;
	fma.rn.f32 	%f1125, %f776, %f788, %f820;
	fma.rn.f32 	%f1124, %f777, %f781, %f821;
	fma.rn.f32 	%f1123, %f777, %f782, %f822;
	fma.rn.f32 	%f1122, %f777, %f783, %f823;
	fma.rn.f32 	%f1121, %f777, %f784, %f824;
	fma.rn.f32 	%f1120, %f777, %f785, %f825;
	fma.rn.f32 	%f1119, %f777, %f786, %f826;
	fma.rn.f32 	%f1118, %f777, %f787, %f827;
	fma.rn.f32 	%f1117, %f777, %f788, %f828;
	fma.rn.f32 	%f1116, %f778, %f781, %f829;
	fma.rn.f32 	%f1115, %f778, %f782, %f830;
	fma.rn.f32 	%f1114, %f778, %f783, %f831;
	fma.rn.f32 	%f1113, %f778, %f784, %f832;
	fma.rn.f32 	%f1112, %f778, %f785, %f833;
	fma.rn.f32 	%f1111, %f778, %f786, %f834;
	fma.rn.f32 	%f1110, %f778, %f787, %f835;
	fma.rn.f32 	%f1109, %f778, %f788, %f836;
	fma.rn.f32 	%f1157, %f779, %f781, %f837;
	fma.rn.f32 	%f1158, %f779, %f782, %f838;
	fma.rn.f32 	%f1159, %f779, %f783, %f839;
	fma.rn.f32 	%f1160, %f779, %f784, %f840;
	fma.rn.f32 	%f1161, %f779, %f785, %f841;
	fma.rn.f32 	%f1162, %f779, %f786, %f842;
	fma.rn.f32 	%f1163, %f779, %f787, %f843;
	fma.rn.f32 	%f1164, %f779, %f788, %f844;
	fma.rn.f32 	%f1173, %f780, %f781, %f845;
	fma.rn.f32 	%f1174, %f780, %f782, %f846;
	fma.rn.f32 	%f1175, %f780, %f783, %f847;
	fma.rn.f32 	%f1176, %f780, %f784, %f848;
	fma.rn.f32 	%f1177, %f780, %f785, %f849;
	fma.rn.f32 	%f1178, %f780, %f786, %f850;
	fma.rn.f32 	%f1179, %f780, %f787, %f851;
	fma.rn.f32 	%f1180, %f780, %f788, %f852;
	@%p2 bra 	$L__BB0_6;
	shl.b32 	%r56, %r11, 12;
	mov.u32 	%r57, _ZZ5sgemmILi128ELi128ELi8ELi8ELi8EEvPfS0_S0_iiiffE8shared_a;
	add.s32 	%r58, %r57, %r56;
	add.s32 	%r60, %r58, %r32;
	st.shared.f32 	[%r60], %f1200;
	st.shared.f32 	[%r60+512], %f1199;
	st.shared.f32 	[%r60+1024], %f1198;
	st.shared.f32 	[%r60+1536], %f1197;
	mov.u32 	%r61, _ZZ5sgemmILi128ELi128ELi8ELi8ELi8EEvPfS0_S0_iiiffE8shared_b;
	add.s32 	%r62, %r61, %r56;
	add.s32 	%r64, %r62, %r36;
	st.shared.v4.f32 	[%r64], {%f1204, %f1203, %f1202, %f1201};
	bar.sync 	0;
	shl.b32 	%r65, %r2, 2;
	add.s32 	%r66, %r58, %r65;
	ld.shared.v4.f32 	{%f1172, %f1171, %f1170, %f1169}, [%r66];
	ld.shared.v4.f32 	{%f1168, %f1167, %f1166, %f1165}, [%r66+16];
	shl.b32 	%r67, %r1, 2;
	add.s32 	%r68, %r62, %r67;
	ld.shared.v4.f32 	{%f1188, %f1187, %f1186, %f1185}, [%r68];
	ld.shared.v4.f32 	{%f1184, %f1183, %f1182, %f1181}, [%r68+16];
$L__BB0_6:
	setp.lt.s32 	%p4, %r78, %r14;
	add.s64 	%rd75, %rd75, 32;
	add.s32 	%r77, %r77, %r7;
	mov.u32 	%r79, %r11;
	@%p4 bra 	$L__BB0_2;
$L__BB0_7:
	ld.param.u64 	%rd74, [_Z5sgemmILi128ELi128ELi8ELi8ELi8EEvPfS0_S0_iiiff_param_2];
	cvta.to.global.u64 	%rd32, %rd74;
	cvt.u64.u32 	%rd33, %r1;
	mul.lo.s32 	%r69, %r2, %r15;
	cvt.s64.s32 	%rd34, %r69;
	add.s64 	%rd35, %rd3, %rd34;
	add.s64 	%rd36, %rd35, %rd33;
	shl.b64 	%rd37, %rd36, 2;
	add.s64 	%rd38, %rd32, %rd37;
	ld.global.v4.f32 	{%f853, %f854, %f855, %f856}, [%rd38];
	mul.f32 	%f857, %f306, %f853;
	fma.rn.f32 	%f858, %f305, %f1156, %f857;
	mul.f32 	%f859, %f306, %f854;
	fma.rn.f32 	%f860, %f305, %f1155, %f859;
	mul.f32 	%f861, %f306, %f855;
	fma.rn.f32 	%f862, %f305, %f1154, %f861;
	mul.f32 	%f863, %f306, %f856;
	fma.rn.f32 	%f864, %f305, %f1153, %f863;
	st.global.v4.f32 	[%rd38], {%f858, %f860, %f862, %f864};
	ld.global.v4.f32 	{%f865, %f866, %f867, %f868}, [%rd38+16];
	mul.f32 	%f869, %f306, %f865;
	fma.rn.f32 	%f870, %f305, %f1152, %f869;
	mul.f32 	%f871, %f306, %f866;
	fma.rn.f32 	%f872, %f305, %f1151, %f871;
	mul.f32 	%f873, %f306, %f867;
	fma.rn.f32 	%f874, %f305, %f1150, %f873;
	mul.f32 	%f875, %f306, %f868;
	fma.rn.f32 	%f876, %f305, %f1149, %f875;
	st.global.v4.f32 	[%rd38+16], {%f870, %f872, %f874, %f876};
	add.s32 	%r70, %r69, %r15;
	cvt.s64.s32 	%rd39, %r70;
	add.s64 	%rd40, %rd3, %rd39;
	add.s64 	%rd41, %rd40, %rd33;
	shl.b64 	%rd42, %rd41, 2;
	add.s64 	%rd43, %rd32, %rd42;
	ld.global.v4.f32 	{%f877, %f878, %f879, %f880}, [%rd43];
	mul.f32 	%f881, %f306, %f877;
	fma.rn.f32 	%f882, %f305, %f1148, %f881;
	mul.f32 	%f883, %f306, %f878;
	fma.rn.f32 	%f884, %f305, %f1147, %f883;
	mul.f32 	%f885, %f306, %f879;
	fma.rn.f32 	%f886, %f305, %f1146, %f885;
	mul.f32 	%f887, %f306, %f880;
	fma.rn.f32 	%f888, %f305, %f1145, %f887;
	st.global.v4.f32 	[%rd43], {%f882, %f884, %f886, %f888};
	ld.global.v4.f32 	{%f889, %f890, %f891, %f892}, [%rd43+16];
	mul.f32 	%f893, %f306, %f889;
	fma.rn.f32 	%f894, %f305, %f1144, %f893;
	mul.f32 	%f895, %f306, %f890;
	fma.rn.f32 	%f896, %f305, %f1143, %f895;
	mul.f32 	%f897, %f306, %f891;
	fma.rn.f32 	%f898, %f305, %f1142, %f897;
	mul.f32 	%f899, %f306, %f892;
	fma.rn.f32 	%f900, %f305, %f1141, %f899;
	st.global.v4.f32 	[%rd43+16], {%f894, %f896, %f898, %f900};
	add.s32 	%r71, %r70, %r15;
	cvt.s64.s32 	%rd44, %r71;
	add.s64 	%rd45, %rd3, %rd44;
	add.s64 	%rd46, %rd45, %rd33;
	shl.b64 	%rd47, %rd46, 2;
	add.s64 	%rd48, %rd32, %rd47;
	ld.global.v4.f32 	{%f901, %f902, %f903, %f904}, [%rd48];
	mul.f32 	%f905, %f306, %f901;
	fma.rn.f32 	%f906, %f305, %f1140, %f905;
	mul.f32 	%f907, %f306, %f902;
	fma.rn.f32 	%f908, %f305, %f1139, %f907;
	mul.f32 	%f909, %f306, %f903;
	fma.rn.f32 	%f910, %f305, %f1138, %f909;
	mul.f32 	%f911, %f306, %f904;
	fma.rn.f32 	%f912, %f305, %f1137, %f911;
	st.global.v4.f32 	[%rd48], {%f906, %f908, %f910, %f912};
	ld.global.v4.f32 	{%f913, %f914, %f915, %f916}, [%rd48+16];
	mul.f32 	%f917, %f306, %f913;
	fma.rn.f32 	%f918, %f305, %f1136, %f917;
	mul.f32 	%f919, %f306, %f914;
	fma.rn.f32 	%f920, %f305, %f1135, %f919;
	mul.f32 	%f921, %f306, %f915;
	fma.rn.f32 	%f922, %f305, %f1134, %f921;
	mul.f32 	%f923, %f306, %f916;
	fma.rn.f32 	%f924, %f305, %f1133, %f923;
	st.global.v4.f32 	[%rd48+16], {%f918, %f920, %f922, %f924};
	add.s32 	%r72, %r71, %r15;
	cvt.s64.s32 	%rd49, %r72;
	add.s64 	%rd50, %rd3, %rd49;
	add.s64 	%rd51, %rd50, %rd33;
	shl.b64 	%rd52, %rd51, 2;
	add.s64 	%rd53, %rd32, %rd52;
	ld.global.v4.f32 	{%f925, %f926, %f927, %f928}, [%rd53];
	mul.f32 	%f929, %f306, %f925;
	fma.rn.f32 	%f930, %f305, %f1132, %f929;
	mul.f32 	%f931, %f306, %f926;
	fma.rn.f32 	%f932, %f305, %f1131, %f931;
	mul.f32 	%f933, %f306, %f927;
	fma.rn.f32 	%f934, %f305, %f1130, %f933;
	mul.f32 	%f935, %f306, %f928;
	fma.rn.f32 	%f936, %f305, %f1129, %f935;
	st.global.v4.f32 	[%rd53], {%f930, %f932, %f934, %f936};
	ld.global.v4.f32 	{%f937, %f938, %f939, %f940}, [%rd53+16];
	mul.f32 	%f941, %f306, %f937;
	fma.rn.f32 	%f942, %f305, %f1128, %f941;
	mul.f32 	%f943, %f306, %f938;
	fma.rn.f32 	%f944, %f305, %f1127, %f943;
	mul.f32 	%f945, %f306, %f939;
	fma.rn.f32 	%f946, %f305, %f1126, %f945;
	mul.f32 	%f947, %f306, %f940;
	fma.rn.f32 	%f948, %f305, %f1125, %f947;
	st.global.v4.f32 	[%rd53+16], {%f942, %f944, %f946, %f948};
	add.s32 	%r73, %r72, %r15;
	cvt.s64.s32 	%rd54, %r73;
	add.s64 	%rd55, %rd3, %rd54;
	add.s64 	%rd56, %rd55, %rd33;
	shl.b64 	%rd57, %rd56, 2;
	add.s64 	%rd58, %rd32, %rd57;
	ld.global.v4.f32 	{%f949, %f950, %f951, %f952}, [%rd58];
	mul.f32 	%f953, %f306, %f949;
	fma.rn.f32 	%f954, %f305, %f1124, %f953;
	mul.f32 	%f955, %f306, %f950;
	fma.rn.f32 	%f956, %f305, %f1123, %f955;
	mul.f32 	%f957, %f306, %f951;
	fma.rn.f32 	%f958, %f305, %f1122, %f957;
	mul.f32 	%f959, %f306, %f952;
	fma.rn.f32 	%f960, %f305, %f1121, %f959;
	st.global.v4.f32 	[%rd58], {%f954, %f956, %f958, %f960};
	ld.global.v4.f32 	{%f961, %f962, %f963, %f964}, [%rd58+16];
	mul.f32 	%f965, %f306, %f961;
	fma.rn.f32 	%f966, %f305, %f1120, %f965;
	mul.f32 	%f967, %f306, %f962;
	fma.rn.f32 	%f968, %f305, %f1119, %f967;
	mul.f32 	%f969, %f306, %f963;
	fma.rn.f32 	%f970, %f305, %f1118, %f969;
	mul.f32 	%f971, %f306, %f964;
	fma.rn.f32 	%f972, %f305, %f1117, %f971;
	st.global.v4.f32 	[%rd58+16], {%f966, %f968, %f970, %f972};
	add.s32 	%r74, %r73, %r15;
	cvt.s64.s32 	%rd59, %r74;
	add.s64 	%rd60, %rd3, %rd59;
	add.s64 	%rd61, %rd60, %rd33;
	shl.b64 	%rd62, %rd61, 2;
	add.s64 	%rd63, %rd32, %rd62;
	ld.global.v4.f32 	{%f973, %f974, %f975, %f976}, [%rd63];
	mul.f32 	%f977, %f306, %f973;
	fma.rn.f32 	%f978, %f305, %f1116, %f977;
	mul.f32 	%f979, %f306, %f974;
	fma.rn.f32 	%f980, %f305, %f1115, %f979;
	mul.f32 	%f981, %f306, %f975;
	fma.rn.f32 	%f982, %f305, %f1114, %f981;
	mul.f32 	%f983, %f306, %f976;
	fma.rn.f32 	%f984, %f305, %f1113, %f983;
	st.global.v4.f32 	[%rd63], {%f978, %f980, %f982, %f984};
	ld.global.v4.f32 	{%f985, %f986, %f987, %f988}, [%rd63+16];
	mul.f32 	%f989, %f306, %f985;
	fma.rn.f32 	%f990, %f305, %f1112, %f989;
	mul.f32 	%f991, %f306, %f986;
	fma.rn.f32 	%f992, %f305, %f1111, %f991;
	mul.f32 	%f993, %f306, %f987;
	fma.rn.f32 	%f994, %f305, %f1110, %f993;
	mul.f32 	%f995, %f306, %f988;
	fma.rn.f32 	%f996, %f305, %f1109, %f995;
	st.global.v4.f32 	[%rd63+16], {%f990, %f992, %f994, %f996};
	add.s32 	%r75, %r74, %r15;
	cvt.s64.s32 	%rd64, %r75;
	add.s64 	%rd65, %rd3, %rd64;
	add.s64 	%rd66, %rd65, %rd33;
	shl.b64 	%rd67, %rd66, 2;
	add.s64 	%rd68, %rd32, %rd67;
	ld.global.v4.f32 	{%f997, %f998, %f999, %f1000}, [%rd68];
	mul.f32 	%f1001, %f306, %f997;
	fma.rn.f32 	%f1002, %f305, %f1157, %f1001;
	mul.f32 	%f1003, %f306, %f998;
	fma.rn.f32 	%f1004, %f305, %f1158, %f1003;
	mul.f32 	%f1005, %f306, %f999;
	fma.rn.f32 	%f1006, %f305, %f1159, %f1005;
	mul.f32 	%f1007, %f306, %f1000;
	fma.rn.f32 	%f1008, %f305, %f1160, %f1007;
	st.global.v4.f32 	[%rd68], {%f1002, %f1004, %f1006, %f1008};
	ld.global.v4.f32 	{%f1009, %f1010, %f1011, %f1012}, [%rd68+16];
	mul.f32 	%f1013, %f306, %f1009;
	fma.rn.f32 	%f1014, %f305, %f1161, %f1013;
	mul.f32 	%f1015, %f306, %f1010;
	fma.rn.f32 	%f1016, %f305, %f1162, %f1015;
	mul.f32 	%f1017, %f306, %f1011;
	fma.rn.f32 	%f1018, %f305, %f1163, %f1017;
	mul.f32 	%f1019, %f306, %f1012;
	fma.rn.f32 	%f1020, %f305, %f1164, %f1019;
	st.global.v4.f32 	[%rd68+16], {%f1014, %f1016, %f1018, %f1020};
	add.s32 	%r76, %r75, %r15;
	cvt.s64.s32 	%rd69, %r76;
	add.s64 	%rd70, %rd3, %rd69;
	add.s64 	%rd71, %rd70, %rd33;
	shl.b64 	%rd72, %rd71, 2;
	add.s64 	%rd73, %rd32, %rd72;
	ld.global.v4.f32 	{%f1021, %f1022, %f1023, %f1024}, [%rd73];
	mul.f32 	%f1025, %f306, %f1021;
	fma.rn.f32 	%f1026, %f305, %f1173, %f1025;
	mul.f32 	%f1027, %f306, %f1022;
	fma.rn.f32 	%f1028, %f305, %f1174, %f1027;
	mul.f32 	%f1029, %f306, %f1023;
	fma.rn.f32 	%f1030, %f305, %f1175, %f1029;
	mul.f32 	%f1031, %f306, %f1024;
	fma.rn.f32 	%f1032, %f305, %f1176, %f1031;
	st.global.v4.f32 	[%rd73], {%f1026, %f1028, %f1030, %f1032};
	ld.global.v4.f32 	{%f1033, %f1034, %f1035, %f1036}, [%rd73+16];
	mul.f32 	%f1037, %f306, %f1033;
	fma.rn.f32 	%f1038, %f305, %f1177, %f1037;
	mul.f32 	%f1039, %f306, %f1034;
	fma.rn.f32 	%f1040, %f305, %f1178, %f1039;
	mul.f32 	%f1041, %f306, %f1035;
	fma.rn.f32 	%f1042, %f305, %f1179, %f1041;
	mul.f32 	%f1043, %f306, %f1036;
	fma.rn.f32 	%f1044, %f305, %f1180, %f1043;
	st.global.v4.f32 	[%rd73+16], {%f1038, %f1040, %f1042, %f1044};
	ret;

}


// ===== COMPILED SASS (sm_100) =====

	.target	sm_100

	.elftype	@"ET_EXEC"


//--------------------- .note.nv.tkinfo           --------------------------
	.section	.note.nv.tkinfo,"",@"SHT_NOTE"
	.sectionflags	@"SHF_NOTE_NV_TKINFO"
	.tkinfo
        /*0018*/ 	.word	0x00000002
        /*0030*/ 	.string	""
        /*0030*/ 	.string	"ptxas"
        /*0030*/ 	.string	"Cuda compilation tools, release 13.0, V13.0.88"
        /*0030*/ 	.string	"Build cuda_13.0.r13.0/compiler.36424714_0"
        /*0030*/ 	.string	"-arch sm_100 -m 64 "



//--------------------- .note.nv.cuinfo           --------------------------
	.section	.note.nv.cuinfo,"",@"SHT_NOTE"
	.sectionflags	@"SHF_NOTE_NV_CUINFO"
        /*0018*/ 	.short	0x0002
        /*001a*/ 	.short	0x0064
        /*001c*/ 	.short	0x0082
	.zero		2


//--------------------- .nv.info                  --------------------------
	.section	.nv.info,"",@"SHT_CUDA_INFO"
	.align	4


	//----- nvinfo : EIATTR_REGCOUNT
	.align		4
        /*0000*/ 	.byte	0x04, 0x2f
        /*0002*/ 	.short	(.L_1 - .L_0)
	.align		4
.L_0:
        /*0004*/ 	.word	index@(_Z5sgemmILi128ELi128ELi8ELi8ELi8EEvPfS0_S0_iiiff)
        /*0008*/ 	.word	0x00000080


	//----- nvinfo : EIATTR_FRAME_SIZE
	.align		4
.L_1:
        /*000c*/ 	.byte	0x04, 0x11
        /*000e*/ 	.short	(.L_3 - .L_2)
	.align		4
.L_2:
        /*0010*/ 	.word	index@(_Z5sgemmILi128ELi128ELi8ELi8ELi8EEvPfS0_S0_iiiff)
        /*0014*/ 	.word	0x00000000


	//----- nvinfo : EIATTR_MIN_STACK_SIZE
	.align		4
.L_3:
        /*0018*/ 	.byte	0x04, 0x12
        /*001a*/ 	.short	(.L_5 - .L_4)
	.align		4
.L_4:
        /*001c*/ 	.word	index@(_Z5sgemmILi128ELi128ELi8ELi8ELi8EEvPfS0_S0_iiiff)
        /*0020*/ 	.word	0x00000000
.L_5:


//--------------------- .nv.compat                --------------------------
	.section	.nv.compat,"",@"SHT_CUDA_COMPAT_INFO"
	.align	4
        /*0000*/ 	.byte	0x02, 0x09, 0x00, 0x00, 0x02, 0x02, 0x01, 0x00, 0x02, 0x05, 0x05, 0x00, 0x03, 0x07, 0x01, 0x01
        /*0010*/ 	.byte	0x02, 0x03, 0x00, 0x00, 0x02, 0x06, 0x01, 0x00, 0x04, 0x0b, 0x08, 0x00, 0x09, 0x00, 0x00, 0x00
        /*0020*/ 	.byte	0x00, 0x00, 0x00, 0x00


//--------------------- .nv.info._Z5sgemmILi128ELi128ELi8ELi8ELi8EEvPfS0_S0_iiiff --------------------------
	.section	.nv.info._Z5sgemmILi128ELi128ELi8ELi8ELi8EEvPfS0_S0_iiiff,"",@"SHT_CUDA_INFO"
	.sectionflags	@""
	.align	4


	//----- nvinfo : EIATTR_CUDA_API_VERSION
	.align		4
        /*0000*/ 	.byte	0x04, 0x37
        /*0002*/ 	.short	(.L_7 - .L_6)
.L_6:
        /*0004*/ 	.word	0x00000082


	//----- nvinfo : EIATTR_KPARAM_INFO
	.align		4
.L_7:
        /*0008*/ 	.byte	0x04, 0x17
        /*000a*/ 	.short	(.L_9 - .L_8)
.L_8:
        /*000c*/ 	.word	0x00000000
        /*0010*/ 	.short	0x0007
        /*0012*/ 	.short	0x0028
        /*0014*/ 	.byte	0x00, 0xf0, 0x11, 0x00


	//----- nvinfo : EIATTR_KPARAM_INFO
	.align		4
.L_9:
        /*0018*/ 	.byte	0x04, 0x17
        /*001a*/ 	.short	(.L_11 - .L_10)
.L_10:
        /*001c*/ 	.word	0x00000000
        /*0020*/ 	.short	0x0006
        /*0022*/ 	.short	0x0024
        /*0024*/ 	.byte	0x00, 0xf0, 0x11, 0x00


	//----- nvinfo : EIATTR_KPARAM_INFO
	.align		4
.L_11:
        /*0028*/ 	.byte	0x04, 0x17
        /*002a*/ 	.short	(.L_13 - .L_12)
.L_12:
        /*002c*/ 	.word	0x00000000
        /*0030*/ 	.short	0x0005
        /*0032*/ 	.short	0x0020
        /*0034*/ 	.byte	0x00, 0xf0, 0x11, 0x00


	//----- nvinfo : EIATTR_KPARAM_INFO
	.align		4
.L_13:
        /*0038*/ 	.byte	0x04, 0x17
        /*003a*/ 	.short	(.L_15 - .L_14)
.L_14:
        /*003c*/ 	.word	0x00000000
        /*0040*/ 	.short	0x0004
        /*0042*/ 	.short	0x001c
        /*0044*/ 	.byte	0x00, 0xf0, 0x11, 0x00


	//----- nvinfo : EIATTR_KPARAM_INFO
	.align		4
.L_15:
        /*0048*/ 	.byte	0x04, 0x17
        /*004a*/ 	.short	(.L_17 - .L_16)
.L_16:
        /*004c*/ 	.word	0x00000000
        /*0050*/ 	.short	0x0003
        /*0052*/ 	.short	0x0018
        /*0054*/ 	.byte	0x00, 0xf0, 0x11, 0x00


	//----- nvinfo : EIATTR_KPARAM_INFO
	.align		4
.L_17:
        /*0058*/ 	.byte	0x04, 0x17
        /*005a*/ 	.short	(.L_19 - .L_18)
.L_18:
        /*005c*/ 	.word	0x00000000
        /*0060*/ 	.short	0x0002
        /*0062*/ 	.short	0x0010
        /*0064*/ 	.byte	0x00, 0xf5, 0x21, 0x00


	//----- nvinfo : EIATTR_KPARAM_INFO
	.align		4
.L_19:
        /*0068*/ 	.byte	0x04, 0x17
        /*006a*/ 	.short	(.L_21 - .L_20)
.L_20:
        /*006c*/ 	.word	0x00000000
        /*0070*/ 	.short	0x0001
        /*0072*/ 	.short	0x0008
        /*0074*/ 	.byte	0x00, 0xf5, 0x21, 0x00


	//----- nvinfo : EIATTR_KPARAM_INFO
	.align		4
.L_21:
        /*0078*/ 	.byte	0x04, 0x17
        /*007a*/ 	.short	(.L_23 - .L_22)
.L_22:
        /*007c*/ 	.word	0x00000000
        /*0080*/ 	.short	0x0000
        /*0082*/ 	.short	0x0000
        /*0084*/ 	.byte	0x00, 0xf5, 0x21, 0x00


	//----- nvinfo : EIATTR_SPARSE_MMA_MASK
	.align		4
.L_23:
        /*0088*/ 	.byte	0x03, 0x50
        /*008a*/ 	.short	0x0000


	//----- nvinfo : EIATTR_MAXREG_COUNT
	.align		4
        /*008c*/ 	.byte	0x03, 0x1b
        /*008e*/ 	.short	0x00ff


	//----- nvinfo : EIATTR_NUM_BARRIERS
	.align		4
        /*0090*/ 	.byte	0x02, 0x4c
        /*0092*/ 	.byte	0x01
	.zero		1


	//----- nvinfo : EIATTR_MERCURY_ISA_VERSION
	.align		4
        /*0094*/ 	.byte	0x03, 0x5f
        /*0096*/ 	.short	0x0101


	//----- nvinfo : EIATTR_VRC_CTA_INIT_COUNT
	.align		4
        /*0098*/ 	.byte	0x02, 0x4a
	.zero		1
	.zero		1


	//----- nvinfo : EIATTR_EXIT_INSTR_OFFSETS
	.align		4
        /*009c*/ 	.byte	0x04, 0x1c
        /*009e*/ 	.short	(.L_25 - .L_24)


	//   ....[0]....
.L_24:
        /*00a0*/ 	.word	0x00003830


	//----- nvinfo : EIATTR_CBANK_PARAM_SIZE
	.align		4
.L_25:
        /*00a4*/ 	.byte	0x03, 0x19
        /*00a6*/ 	.short	0x002c


	//----- nvinfo : EIATTR_PARAM_CBANK
	.align		4
        /*00a8*/ 	.byte	0x04, 0x0a
        /*00aa*/ 	.short	(.L_27 - .L_26)
	.align		4
.L_26:
        /*00ac*/ 	.word	index@(.nv.constant0._Z5sgemmILi128ELi128ELi8ELi8ELi8EEvPfS0_S0_iiiff)
        /*00b0*/ 	.short	0x0380
        /*00b2*/ 	.short	0x002c


	//----- nvinfo : EIATTR_SW_WAR
	.align		4
.L_27:
        /*00b4*/ 	.byte	0x04, 0x36
        /*00b6*/ 	.short	(.L_29 - .L_28)
.L_28:
        /*00b8*/ 	.word	0x00000008
.L_29:


//--------------------- .nv.callgraph             --------------------------
	.section	.nv.callgraph,"",@"SHT_CUDA_CALLGRAPH"
	.align	4
	.sectionentsize	8
	.align		4
        /*0000*/ 	.word	0x00000000
	.align		4
        /*0004*/ 	.word	0xffffffff
	.align		4
        /*0008*/ 	.word	0x00000000
	.align		4
        /*000c*/ 	.word	0xfffffffe
	.align		4
        /*0010*/ 	.word	0x00000000
	.align		4
        /*0014*/ 	.word	0xfffffffd
	.align		4
        /*0018*/ 	.word	0x00000000
	.align		4
        /*001c*/ 	.word	0xfffffffc


//--------------------- .text._Z5sgemmILi128ELi128ELi8ELi8ELi8EEvPfS0_S0_iiiff --------------------------
	.section	.text._Z5sgemmILi128ELi128ELi8ELi8ELi8EEvPfS0_S0_iiiff,"ax",@progbits
	.align	128
        .global         _Z5sgemmILi128ELi128ELi8ELi8ELi8EEvPfS0_S0_iiiff
        .type           _Z5sgemmILi128ELi128ELi8ELi8ELi8EEvPfS0_S0_iiiff,@function
        .size           _Z5sgemmILi128ELi128ELi8ELi8ELi8EEvPfS0_S0_iiiff,(.L_x_4 - _Z5sgemmILi128ELi128ELi8ELi8ELi8EEvPfS0_S0_iiiff)
        .other          _Z5sgemmILi128ELi128ELi8ELi8ELi8EEvPfS0_S0_iiiff,@"STO_CUDA_ENTRY STV_DEFAULT"
_Z5sgemmILi128ELi128ELi8ELi8ELi8EEvPfS0_S0_iiiff:
.text._Z5sgemmILi128ELi128ELi8ELi8ELi8EEvPfS0_S0_iiiff:
[----:B------:R-:W-:Y:S01]  /*0000*/  LDC R1, c[0x0][0x37c] ;  /* 0x0000df00ff017b82 */ /* 0x000fe20000000800 */
[----:B------:R-:W0:Y:S07]  /*0010*/  S2R R6, SR_TID.X ;  /* 0x0000000000067919 */ /* 0x000e2e0000002100 */
[----:B------:R-:W1:Y:S01]  /*0020*/  S2UR UR4, SR_CTAID.Y ;  /* 0x00000000000479c3 */ /* 0x000e620000002600 */
[----:B------:R-:W2:Y:S01]  /*0030*/  LDCU UR11, c[0x0][0x39c] ;  /* 0x00007380ff0b77ac */ /* 0x000ea20008000800 */
[----:B------:R-:W3:Y:S06]  /*0040*/  LDCU UR9, c[0x0][0x3a0] ;  /* 0x00007400ff0977ac */ /* 0x000eec0008000800 */
[----:B------:R-:W4:Y:S01]  /*0050*/  S2UR UR5, SR_CTAID.X ;  /* 0x00000000000579c3 */ /* 0x000f220000002500 */
[----:B------:R-:W5:Y:S01]  /*0060*/  LDCU.64 UR6, c[0x0][0x388] ;  /* 0x00007100ff0677ac */ /* 0x000f620008000a00 */
[----:B------:R-:W5:Y:S01]  /*0070*/  LDCU.64 UR14, c[0x0][0x380] ;  /* 0x00007000ff0e77ac */ /* 0x000f620008000a00 */
[----:B------:R-:W5:Y:S01]  /*0080*/  LDCU.64 UR12, c[0x0][0x358] ;  /* 0x00006b00ff0c77ac */ /* 0x000f620008000a00 */
[----:B---3--:R-:W-:Y:S01]  /*0090*/  MOV R48, UR9 ;  /* 0x0000000900307c02 */ /* 0x008fe20008000f00 */
[----:B-1----:R-:W-:-:S04]  /*00a0*/  USHF.L.U32 UR4, UR4, 0x7, URZ ;  /* 0x0000000704047899 */ /* 0x002fc800080006ff */
[----:B--2---:R-:W-:Y:S01]  /*00b0*/  UIMAD UR8, UR4, UR11, URZ ;  /* 0x0000000b040872a4 */ /* 0x004fe2000f8e02ff */
[--C-:B0-----:R-:W-:Y:S01]  /*00c0*/  SHF.R.U32.HI R95, RZ, 0x1, R6.reuse ;  /* 0x00000001ff5f7819 */ /* 0x101fe20000011606 */
[----:B----4-:R-:W-:Y:S01]  /*00d0*/  USHF.L.U32 UR5, UR5, 0x7, URZ ;  /* 0x0000000705057899 */ /* 0x010fe200080006ff */
[----:B------:R-:W-:Y:S02]  /*00e0*/  SHF.L.U32 R94, R6, 0x2, RZ ;  /* 0x00000002065e7819 */ /* 0x000fe400000006ff */
[----:B------:R-:W-:Y:S01]  /*00f0*/  SHF.R.U32.HI R49, RZ, 0x5, R6 ;  /* 0x00000005ff317819 */ /* 0x000fe20000011606 */
[----:B------:R-:W-:Y:S01]  /*0100*/  IMAD R3, R95, UR11, RZ ;  /* 0x0000000b5f037c24 */ /* 0x000fe2000f8e02ff */
[C---:B------:R-:W-:Y:S01]  /*0110*/  LOP3.LUT R0, R94.reuse, 0x4, RZ, 0xc0, !PT ;  /* 0x000000045e007812 */ /* 0x040fe200078ec0ff */
[----:B-----5:R-:W-:Y:S01]  /*0120*/  UIMAD.WIDE.U32 UR6, UR5, 0x4, UR6 ;  /* 0x00000004050678a5 */ /* 0x020fe2000f8e0006 */
[----:B------:R-:W-:Y:S02]  /*0130*/  LOP3.LUT R94, R94, 0x7c, RZ, 0xc0, !PT ;  /* 0x0000007c5e5e7812 */ /* 0x000fe400078ec0ff */
[----:B------:R-:W-:-:S02]  /*0140*/  IADD3 R2, P0, P1, R3, UR8, R0 ;  /* 0x0000000803027c10 */ /* 0x000fc4000f91e000 */
[----:B------:R-:W-:Y:S01]  /*0150*/  SHF.R.S32.HI R0, RZ, 0x1f, R3 ;  /* 0x0000001fff007819 */ /* 0x000fe20000011403 */
[----:B------:R-:W-:-:S03]  /*0160*/  IMAD R3, R49, R48, RZ ;  /* 0x0000003031037224 */ /* 0x000fc600078e02ff */
[----:B------:R-:W-:Y:S02]  /*0170*/  IADD3.X R5, PT, PT, RZ, R0, RZ, P0, P1 ;  /* 0x00000000ff057210 */ /* 0x000fe400007e24ff */
[----:B------:R-:W-:Y:S02]  /*0180*/  LEA R106, P0, R2, UR14, 0x2 ;  /* 0x0000000e026a7c11 */ /* 0x000fe4000f8010ff */
[----:B------:R-:W-:Y:S02]  /*0190*/  IADD3 R0, P1, PT, R94, R3, RZ ;  /* 0x000000035e007210 */ /* 0x000fe40007f3e0ff */
[----:B------:R-:W-:Y:S02]  /*01a0*/  LEA.HI.X R107, R2, UR15, R5, 0x2, P0 ;  /* 0x0000000f026b7c11 */ /* 0x000fe400080f1405 */
[----:B------:R-:W-:Y:S02]  /*01b0*/  LEA.HI.X.SX32 R3, R3, RZ, 0x1, P1 ;  /* 0x000000ff03037211 */ /* 0x000fe400008f0eff */
[C---:B------:R-:W-:Y:S01]  /*01c0*/  LEA R44, P0, R0.reuse, UR6, 0x2 ;  /* 0x00000006002c7c11 */ /* 0x040fe2000f8010ff */
[----:B------:R-:W2:Y:S03]  /*01d0*/  LDG.E.128 R40, desc[UR12][R106.64] ;  /* 0x0000000c6a287981 */ /* 0x000ea6000c1e1d00 */
[----:B------:R-:W-:-:S06]  /*01e0*/  LEA.HI.X R45, R0, UR7, R3, 0x2, P0 ;  /* 0x00000007002d7c11 */ /* 0x000fcc00080f1403 */
[----:B------:R-:W3:Y:S01]  /*01f0*/  LDG.E.128 R44, desc[UR12][R44.64] ;  /* 0x0000000c2c2c7981 */ /* 0x000ee2000c1e1d00 */
[----:B------:R-:W0:Y:S01]  /*0200*/  S2UR UR9, SR_CgaCtaId ;  /* 0x00000000000979c3 */ /* 0x000e220000008800 */
[----:B------:R-:W-:Y:S01]  /*0210*/  UMOV UR8, 0x400 ;  /* 0x0000040000087882 */ /* 0x000fe20000000000 */
[----:B------:R-:W-:Y:S02]  /*0220*/  SHF.L.U32 R0, R6, 0x9, RZ ;  /* 0x0000000906007819 */ /* 0x000fe400000006ff */
[----:B------:R-:W-:Y:S02]  /*0230*/  LEA R92, R49, R94, 0x7 ;  /* 0x0000005e315c7211 */ /* 0x000fe400078e38ff */
[----:B------:R-:W-:Y:S01]  /*0240*/  LOP3.LUT R93, R95, 0x200, R0, 0xf8, !PT ;  /* 0x000002005f5d7812 */ /* 0x000fe200078ef800 */
[----:B0-----:R-:W-:Y:S02]  /*0250*/  ULEA UR10, UR9, UR8, 0x18 ;  /* 0x00000008090a7291 */ /* 0x001fe4000f8ec0ff */
[----:B------:R-:W-:-:S04]  /*0260*/  UIADD3 UR8, UPT, UPT, UR8, 0x2000, URZ ;  /* 0x0000200008087890 */ /* 0x000fc8000fffe0ff */
[----:B------:R-:W-:Y:S01]  /*0270*/  ULEA UR8, UR9, UR8, 0x18 ;  /* 0x0000000809087291 */ /* 0x000fe2000f8ec0ff */
[----:B------:R-:W-:-:S05]  /*0280*/  LEA R0, R93, UR10, 0x2 ;  /* 0x0000000a5d007c11 */ /* 0x000fca000f8e10ff */
[----:B------:R-:W-:Y:S01]  /*0290*/  LEA R2, R92, UR8, 0x2 ;  /* 0x000000085c027c11 */ /* 0x000fe2000f8e10ff */
[----:B------:R-:W-:Y:S01]  /*02a0*/  UISETP.GE.AND UP0, UPT, UR11, 0x1, UPT ;  /* 0x000000010b00788c */ /* 0x000fe2000bf06270 */
[----:B------:R-:W-:Y:S01]  /*02b0*/  IMAD R4, R48, UR4, RZ ;  /* 0x0000000430047c24 */ /* 0x000fe2000f8e02ff */
[----:B------:R-:W-:Y:S01]  /*02c0*/  SHF.L.U32 R6, R6, 0x3, RZ ;  /* 0x0000000306067819 */ /* 0x000fe200000006ff */
[----:B------:R-:W-:-:S03]  /*02d0*/  HFMA2 R97, -RZ, RZ, 0, 0 ;  /* 0x00000000ff617431 */ /* 0x000fc600000001ff */
[----:B------:R-:W-:Y:S02]  /*02e0*/  IADD3 R4, P0, PT, R4, UR5, RZ ;  /* 0x0000000504047c10 */ /* 0x000fe4000ff1e0ff */
[----:B------:R-:W-:Y:S02]  /*02f0*/  CS2R R62, SRZ ;  /* 0x00000000003e7805 */ /* 0x000fe4000001ff00 */
[----:B------:R-:W-:Y:S02]  /*0300*/  CS2R R22, SRZ ;  /* 0x0000000000167805 */ /* 0x000fe4000001ff00 */
[----:B------:R-:W-:Y:S02]  /*0310*/  CS2R R20, SRZ ;  /* 0x0000000000147805 */ /* 0x000fe4000001ff00 */
[----:B------:R-:W-:Y:S02]  /*0320*/  CS2R R14, SRZ ;  /* 0x00000000000e7805 */ /* 0x000fe4000001ff00 */
[----:B------:R-:W-:-:S02]  /*0330*/  CS2R R12, SRZ ;  /* 0x00000000000c7805 */ /* 0x000fc4000001ff00 */
[----:B------:R-:W-:Y:S02]  /*0340*/  CS2R R8, SRZ ;  /* 0x0000000000087805 */ /* 0x000fe4000001ff00 */
        /* <DEDUP_REMOVED lines=19> */
[----:B------:R-:W-:Y:S02]  /*0480*/  MOV R101, RZ ;  /* 0x000000ff00657202 */ /* 0x000fe40000000f00 */
[----:B------:R-:W-:Y:S02]  /*0490*/  CS2R R10, SRZ ;  /* 0x00000000000a7805 */ /* 0x000fe4000001ff00 */
[----:B------:R-:W-:Y:S02]  /*04a0*/  CS2R R60, SRZ ;  /* 0x00000000003c7805 */ /* 0x000fe4000001ff00 */
[----:B------:R-:W-:-:S02]  /*04b0*/  CS2R R64, SRZ ;  /* 0x0000000000407805 */ /* 0x000fc4000001ff00 */
[----:B------:R-:W-:Y:S02]  /*04c0*/  MOV R5, RZ ;  /* 0x000000ff00057202 */ /* 0x000fe40000000f00 */
[----:B------:R-:W-:Y:S02]  /*04d0*/  CS2R R66, SRZ ;  /* 0x0000000000427805 */ /* 0x000fe4000001ff00 */
[----:B------:R-:W-:Y:S02]  /*04e0*/  LOP3.LUT R6, R6, 0x78, RZ, 0xc0, !PT ;  /* 0x0000007806067812 */ /* 0x000fe400078ec0ff */
[----:B------:R-:W-:Y:S02]  /*04f0*/  LOP3.LUT R95, R95, 0x1f8, RZ, 0xc0, !PT ;  /* 0x000001f85f5f7812 */ /* 0x000fe400078ec0ff */
[----:B------:R-:W-:Y:S01]  /*0500*/  IADD3.X R7, PT, PT, RZ, RZ, RZ, P0, !PT ;  /* 0x000000ffff077210 */ /* 0x000fe200007fe4ff */
[----:B--2---:R-:W-:Y:S04]  /*0510*/  STS [R0], R40 ;  /* 0x0000002800007388 */ /* 0x004fe80000000800 */
[----:B------:R-:W-:Y:S04]  /*0520*/  STS [R0+0x200], R41 ;  /* 0x0002002900007388 */ /* 0x000fe80000000800 */
[----:B------:R-:W-:Y:S04]  /*0530*/  STS [R0+0x400], R42 ;  /* 0x0004002a00007388 */ /* 0x000fe80000000800 */
[----:B------:R0:W-:Y:S04]  /*0540*/  STS [R0+0x600], R43 ;  /* 0x0006002b00007388 */ /* 0x0001e80000000800 */
[----:B---3--:R1:W-:Y:S01]  /*0550*/  STS.128 [R2], R44 ;  /* 0x0000002c02007388 */ /* 0x0083e20000000c00 */
[----:B0-----:R-:W-:Y:S01]  /*0560*/  HFMA2 R0, -RZ, RZ, 0, 0 ;  /* 0x00000000ff007431 */ /* 0x001fe200000001ff */
[----:B-1----:R-:W-:Y:S01]  /*0570*/  CS2R R2, SRZ ;  /* 0x0000000000027805 */ /* 0x002fe2000001ff00 */
[----:B------:R-:W-:Y:S06]  /*0580*/  BAR.SYNC.DEFER_BLOCKING 0x0 ;  /* 0x0000000000007b1d */ /* 0x000fec0000010000 */
[----:B------:R-:W-:Y:S05]  /*0590*/  BRA.U !UP0, `(.L_x_0) ;  /* 0x0000002508587547 */ /* 0x000fea000b800000 */
[----:B------:R-:W-:Y:S01]  /*05a0*/  LEA R50, R6, UR8, 0x2 ;  /* 0x0000000806327c11 */ /* 0x000fe2000f8e10ff */
[----:B------:R-:W-:Y:S01]  /*05b0*/  UMOV UR4, URZ ;  /* 0x000000ff00047c82 */ /* 0x000fe20008000000 */
[----:B------:R-:W-:Y:S01]  /*05c0*/  LEA R51, R95, UR10, 0x2 ;  /* 0x0000000a5f337c11 */ /* 0x000fe2000f8e10ff */
[----:B------:R-:W-:Y:S01]  /*05d0*/  UMOV UR5, URZ ;  /* 0x000000ff00057c82 */ /* 0x000fe20008000000 */
[----:B------:R-:W-:Y:S01]  /*05e0*/  IADD3 R49, PT, PT, R49, 0x8, RZ ;  /* 0x0000000831317810 */ /* 0x000fe20007ffe0ff */
[----:B------:R0:W1:Y:S01]  /*05f0*/  LDS.128 R24, [R50+0x10] ;  /* 0x0000100032187984 */ /* 0x0000620000000c00 */
[----:B------:R-:W-:Y:S02]  /*0600*/  IADD3 R100, P0, PT, R106, 0x20, RZ ;  /* 0x000000206a647810 */ /* 0x000fe40007f1e0ff */
[----:B------:R-:W-:Y:S01]  /*0610*/  MOV R63, RZ ;  /* 0x000000ff003f7202 */ /* 0x000fe20000000f00 */
[----:B------:R0:W2:Y:S01]  /*0620*/  LDS.128 R28, [R50] ;  /* 0x00000000321c7984 */ /* 0x0000a20000000c00 */
[----:B------:R-:W-:Y:S01]  /*0630*/  IMAD R96, R49, R48, RZ ;  /* 0x0000003031607224 */ /* 0x000fe200078e02ff */
[----:B------:R-:W-:-:S02]  /*0640*/  IADD3.X R106, PT, PT, RZ, R107, RZ, P0, !PT ;  /* 0x0000006bff6a7210 */ /* 0x000fc400007fe4ff */
[----:B------:R0:W3:Y:S04]  /*0650*/  LDS.128 R32, [R51+0x10] ;  /* 0x0000100033207984 */ /* 0x0000e80000000c00 */
[----:B------:R0:W4:Y:S02]  /*0660*/  LDS.128 R36, [R51] ;  /* 0x0000000033247984 */ /* 0x0001240000000c00 */
.L_x_2:
[----:B------:R-:W0:Y:S01]  /*0670*/  S2UR UR9, SR_CgaCtaId ;  /* 0x00000000000979c3 */ /* 0x000e220000008800 */
[----:B------:R-:W-:Y:S01]  /*0680*/  UMOV UR8, 0x400 ;  /* 0x0000040000087882 */ /* 0x000fe20000000000 */
[C---:B--2-4-:R-:W-:Y:S01]  /*0690*/  FFMA R86, R37.reuse, R28, R86 ;  /* 0x0000001c25567223 */ /* 0x054fe20000000056 */
[----:B------:R-:W-:Y:S01]  /*06a0*/  UIADD3 UR10, UPT, UPT, UR8, 0x2000, URZ ;  /* 0x00002000080a7890 */ /* 0x000fe2000fffe0ff */
[C---:B------:R-:W-:Y:S01]  /*06b0*/  FFMA R87, R37.reuse, R29, R87 ;  /* 0x0000001d25577223 */ /* 0x040fe20000000057 */
[C---:B------:R-:W-:Y:S01]  /*06c0*/  FFMA R88, R37.reuse, R30, R88 ;  /* 0x0000001e25587223 */ /* 0x040fe20000000058 */
[C---:B------:R-:W-:Y:S01]  /*06d0*/  FFMA R89, R37.reuse, R31, R89 ;  /* 0x0000001f25597223 */ /* 0x040fe20000000059 */
[C---:B-1----:R-:W-:Y:S01]  /*06e0*/  FFMA R91, R37.reuse, R24, R91 ;  /* 0x00000018255b7223 */ /* 0x042fe2000000005b */
[C---:B------:R-:W-:Y:S01]  /*06f0*/  FFMA R90, R37.reuse, R25, R90 ;  /* 0x00000019255a7223 */ /* 0x040fe2000000005a */
[C---:B------:R-:W-:Y:S01]  /*0700*/  FFMA R84, R37.reuse, R26, R84 ;  /* 0x0000001a25547223 */ /* 0x040fe20000000054 */
[----:B------:R-:W-:Y:S01]  /*0710*/  FFMA R37, R37, R27, R85 ;  /* 0x0000001b25257223 */ /* 0x000fe20000000055 */
[C---:B------:R-:W-:Y:S01]  /*0720*/  FFMA R108, R38.reuse, R28, R76 ;  /* 0x0000001c266c7223 */ /* 0x040fe2000000004c */
[----:B------:R-:W-:Y:S01]  /*0730*/  FFMA R85, R38, R30, R78 ;  /* 0x0000001e26557223 */ /* 0x000fe2000000004e */
[C---:B------:R-:W-:Y:S01]  /*0740*/  FFMA R101, R36.reuse, R28, R101 ;  /* 0x0000001c24657223 */ /* 0x040fe20000000065 */
[C---:B------:R-:W-:Y:S01]  /*0750*/  FFMA R102, R36.reuse, R29, R102 ;  /* 0x0000001d24667223 */ /* 0x040fe20000000066 */
[C---:B------:R-:W-:Y:S01]  /*0760*/  FFMA R103, R36.reuse, R30, R103 ;  /* 0x0000001e24677223 */ /* 0x040fe20000000067 */
[C---:B------:R-:W-:Y:S01]  /*0770*/  FFMA R104, R36.reuse, R31, R104 ;  /* 0x0000001f24687223 */ /* 0x040fe20000000068 */
[C---:B------:R-:W-:Y:S01]  /*0780*/  FFMA R105, R36.reuse, R24, R105 ;  /* 0x0000001824697223 */ /* 0x040fe20000000069 */
[C---:B------:R-:W-:Y:S01]  /*0790*/  FFMA R99, R36.reuse, R25, R99 ;  /* 0x0000001924637223 */ /* 0x040fe20000000063 */
[C---:B------:R-:W-:Y:S01]  /*07a0*/  FFMA R97, R36.reuse, R26, R97 ;  /* 0x0000001a24617223 */ /* 0x040fe20000000061 */
[----:B------:R-:W-:Y:S01]  /*07b0*/  FFMA R36, R36, R27, R98 ;  /* 0x0000001b24247223 */ /* 0x000fe20000000062 */
[C---:B------:R-:W-:Y:S01]  /*07c0*/  FFMA R98, R38.reuse, R29, R77 ;  /* 0x0000001d26627223 */ /* 0x040fe2000000004d */
[C---:B------:R-:W-:Y:S01]  /*07d0*/  FFMA R79, R38.reuse, R31, R79 ;  /* 0x0000001f264f7223 */ /* 0x040fe2000000004f */
[C---:B------:R-:W-:Y:S01]  /*07e0*/  FFMA R83, R38.reuse, R24, R83 ;  /* 0x0000001826537223 */ /* 0x040fe20000000053 */
[----:B0-----:R-:W-:Y:S01]  /*07f0*/  ULEA UR8, UR9, UR8, 0x18 ;  /* 0x0000000809087291 */ /* 0x001fe2000f8ec0ff */
[C---:B------:R-:W-:Y:S01]  /*0800*/  FFMA R82, R38.reuse, R25, R82 ;  /* 0x0000001926527223 */ /* 0x040fe20000000052 */
[----:B------:R-:W-:Y:S01]  /*0810*/  ULEA UR10, UR9, UR10, 0x18 ;  /* 0x0000000a090a7291 */ /* 0x000fe2000f8ec0ff */
[C---:B------:R-:W-:Y:S01]  /*0820*/  FFMA R80, R38.reuse, R26, R80 ;  /* 0x0000001a26507223 */ /* 0x040fe20000000050 */
[----:B------:R-:W-:Y:S01]  /*0830*/  ULEA UR9, UR5, UR8, 0xc ;  /* 0x0000000805097291 */ /* 0x000fe2000f8e60ff */
[----:B------:R-:W-:Y:S01]  /*0840*/  FFMA R38, R38, R27, R81 ;  /* 0x0000001b26267223 */ /* 0x000fe20000000051 */
[----:B------:R-:W-:Y:S01]  /*0850*/  ULEA UR11, UR5, UR10, 0xc ;  /* 0x0000000a050b7291 */ /* 0x000fe2000f8e60ff */
[C---:B------:R-:W-:Y:S01]  /*0860*/  FFMA R109, R39.reuse, R29, R74 ;  /* 0x0000001d276d7223 */ /* 0x040fe2000000004a */
[C---:B------:R-:W-:Y:S01]  /*0870*/  FFMA R107, R39.reuse, R30, R75 ;  /* 0x0000001e276b7223 */ /* 0x040fe2000000004b */
[----:B------:R-:W-:Y:S01]  /*0880*/  FFMA R81, R39, R28, R59 ;  /* 0x0000001c27517223 */ /* 0x000fe2000000003b */
[----:B------:R-:W-:Y:S01]  /*0890*/  LEA R76, R95, UR9, 0x2 ;  /* 0x000000095f4c7c11 */ /* 0x000fe2000f8e10ff */
[C---:B------:R-:W-:Y:S01]  /*08a0*/  FFMA R74, R39.reuse, R31, R56 ;  /* 0x0000001f274a7223 */ /* 0x040fe20000000038 */
[----:B------:R-:W-:Y:S01]  /*08b0*/  LEA R78, R6, UR11, 0x2 ;  /* 0x0000000b064e7c11 */ /* 0x000fe2000f8e10ff */
[C---:B------:R-:W-:Y:S01]  /*08c0*/  FFMA R75, R39.reuse, R24, R58 ;  /* 0x00000018274b7223 */ /* 0x040fe2000000003a */
[----:B------:R-:W-:Y:S01]  /*08d0*/  FFMA R77, R39, R25, R57 ;  /* 0x00000019274d7223 */ /* 0x000fe20000000039 */
[----:B------:R-:W-:Y:S01]  /*08e0*/  LDS.128 R48, [R76+0x200] ;  /* 0x000200004c307984 */ /* 0x000fe20000000c00 */
[C---:B---3--:R-:W-:Y:S01]  /*08f0*/  FFMA R111, R32.reuse, R29, R69 ;  /* 0x0000001d206f7223 */ /* 0x048fe20000000045 */
[C---:B------:R-:W-:Y:S01]  /*0900*/  FFMA R117, R32.reuse, R30, R68 ;  /* 0x0000001e20757223 */ /* 0x040fe20000000044 */
[C---:B------:R-:W-:Y:S01]  /*0910*/  FFMA R68, R32.reuse, R27, R23 ;  /* 0x0000001b20447223 */ /* 0x040fe20000000017 */
[----:B------:R-:W0:Y:S01]  /*0920*/  LDS.128 R52, [R78+0x200] ;  /* 0x000200004e347984 */ /* 0x000e220000000c00 */
[C---:B------:R-:W-:Y:S01]  /*0930*/  FFMA R69, R33.reuse, R24, R20 ;  /* 0x0000001821457223 */ /* 0x040fe20000000014 */
[-C--:B------:R-:W-:Y:S01]  /*0940*/  FFMA R112, R32, R28.reuse, R71 ;  /* 0x0000001c20707223 */ /* 0x080fe20000000047 */
[C---:B------:R-:W-:Y:S01]  /*0950*/  FFMA R23, R33.reuse, R28, R9 ;  /* 0x0000001c21177223 */ /* 0x040fe20000000009 */
[----:B------:R-:W1:Y:S01]  /*0960*/  LDS.128 R56, [R76+0x210] ;  /* 0x000210004c387984 */ /* 0x000e620000000c00 */
[C---:B------:R-:W-:Y:S01]  /*0970*/  FFMA R118, R33.reuse, R30, R13 ;  /* 0x0000001e21767223 */ /* 0x040fe2000000000d */
[C---:B------:R-:W-:Y:S01]  /*0980*/  FFMA R115, R33.reuse, R31, R14 ;  /* 0x0000001f21737223 */ /* 0x040fe2000000000e */
[C---:B------:R-:W-:Y:S01]  /*0990*/  FFMA R20, R34.reuse, R28, R8 ;  /* 0x0000001c22147223 */ /* 0x040fe20000000008 */
[-C--:B------:R-:W-:Y:S01]  /*09a0*/  FFMA R15, R33, R29.reuse, R15 ;  /* 0x0000001d210f7223 */ /* 0x080fe2000000000f */
[CC--:B------:R-:W-:Y:S01]  /*09b0*/  FFMA R14, R34.reuse, R29.reuse, R10 ;  /* 0x0000001d220e7223 */ /* 0x0c0fe2000000000a */
[C---:B------:R-:W-:Y:S01]  /*09c0*/  FFMA R13, R34.reuse, R30, R11 ;  /* 0x0000001e220d7223 */ /* 0x040fe2000000000b */
[C---:B------:R-:W-:Y:S01]  /*09d0*/  FFMA R28, R35.reuse, R28, R3 ;  /* 0x0000001c231c7223 */ /* 0x040fe20000000003 */
[C---:B------:R-:W-:Y:S01]  /*09e0*/  FFMA R29, R35.reuse, R29, R0 ;  /* 0x0000001d231d7223 */ /* 0x040fe20000000000 */
[----:B------:R-:W-:Y:S01]  /*09f0*/  FFMA R30, R35, R30, R2 ;  /* 0x0000001e231e7223 */ /* 0x000fe20000000002 */
[C---:B------:R-:W-:Y:S01]  /*0a00*/  FFMA R73, R39.reuse, R26, R73 ;  /* 0x0000001a27497223 */ /* 0x040fe20000000049 */
[-C--:B------:R-:W-:Y:S01]  /*0a10*/  FFMA R119, R34, R24.reuse, R62 ;  /* 0x0000001822777223 */ /* 0x080fe2000000003e */
[----:B------:R-:W-:Y:S01]  /*0a20*/  FFMA R39, R39, R27, R72 ;  /* 0x0000001b27277223 */ /* 0x000fe20000000048 */
[C---:B------:R-:W-:Y:S01]  /*0a30*/  FFMA R17, R32.reuse, R31, R17 ;  /* 0x0000001f20117223 */ /* 0x040fe20000000011 */
[C---:B------:R-:W-:Y:S01]  /*0a40*/  FFMA R16, R32.reuse, R24, R16 ;  /* 0x0000001820107223 */ /* 0x040fe20000000010 */
[C---:B------:R-:W-:Y:S01]  /*0a50*/  FFMA R18, R32.reuse, R25, R18 ;  /* 0x0000001920127223 */ /* 0x040fe20000000012 */
[-C--:B------:R-:W-:Y:S01]  /*0a60*/  FFMA R19, R32, R26.reuse, R19 ;  /* 0x0000001a20137223 */ /* 0x080fe20000000013 */
[C---:B------:R-:W-:Y:S01]  /*0a70*/  FFMA R116, R34.reuse, R31, R12 ;  /* 0x0000001f22747223 */ /* 0x040fe2000000000c */
[C---:B------:R-:W-:Y:S01]  /*0a80*/  FFMA R110, R34.reuse, R25, R61 ;  /* 0x00000019226e7223 */ /* 0x040fe2000000003d */
[CC--:B------:R-:W-:Y:S01]  /*0a90*/  FFMA R62, R34.reuse, R26.reuse, R60 ;  /* 0x0000001a223e7223 */ /* 0x0c0fe2000000003c */
[----:B------:R-:W-:Y:S01]  /*0aa0*/  FFMA R64, R34, R27, R64 ;  /* 0x0000001b22407223 */ /* 0x000fe20000000040 */
[----:B------:R-:W2:Y:S01]  /*0ab0*/  LDS.128 R8, [R78+0x210] ;  /* 0x000210004e087984 */ /* 0x000ea20000000c00 */
[-C--:B------:R-:W-:Y:S01]  /*0ac0*/  FFMA R121, R35, R25.reuse, R66 ;  /* 0x0000001923797223 */ /* 0x080fe20000000042 */
[C---:B------:R-:W-:Y:S01]  /*0ad0*/  FFMA R71, R33.reuse, R25, R21 ;  /* 0x0000001921477223 */ /* 0x040fe20000000015 */
[C---:B------:R-:W-:Y:S01]  /*0ae0*/  FFMA R72, R33.reuse, R26, R22 ;  /* 0x0000001a21487223 */ /* 0x040fe20000000016 */
[----:B------:R-:W-:Y:S01]  /*0af0*/  FFMA R63, R33, R27, R63 ;  /* 0x0000001b213f7223 */ /* 0x000fe2000000003f */
[C---:B------:R-:W-:Y:S01]  /*0b00*/  FFMA R34, R35.reuse, R31, R5 ;  /* 0x0000001f23227223 */ /* 0x040fe20000000005 */
[C---:B------:R-:W-:Y:S01]  /*0b10*/  FFMA R65, R35.reuse, R24, R65 ;  /* 0x0000001823417223 */ /* 0x040fe20000000041 */
[C---:B------:R-:W-:Y:S01]  /*0b20*/  FFMA R122, R35.reuse, R26, R67 ;  /* 0x0000001a237a7223 */ /* 0x040fe20000000043 */
[----:B------:R-:W-:Y:S01]  /*0b30*/  FFMA R124, R35, R27, R70 ;  /* 0x0000001b237c7223 */ /* 0x000fe20000000046 */
[----:B------:R-:W-:Y:S01]  /*0b40*/  UIADD3 UR4, UPT, UPT, UR4, 0x8, URZ ;  /* 0x0000000804047890 */ /* 0x000fe2000fffe0ff */
[----:B------:R-:W-:Y:S01]  /*0b50*/  LDS.128 R24, [R76+0x410] ;  /* 0x000410004c187984 */ /* 0x000fe20000000c00 */
[-C--:B0-----:R-:W-:Y:S01]  /*0b60*/  FFMA R123, R48, R52.reuse, R101 ;  /* 0x00000034307b7223 */ /* 0x081fe20000000065 */
[-C--:B------:R-:W-:Y:S01]  /*0b70*/  FFMA R120, R49, R52.reuse, R86 ;  /* 0x0000003431787223 */ /* 0x080fe20000000056 */
[-C--:B------:R-:W-:Y:S01]  /*0b80*/  FFMA R101, R50, R52.reuse, R108 ;  /* 0x0000003432657223 */ /* 0x080fe2000000006c */
[-C--:B------:R-:W-:Y:S01]  /*0b90*/  FFMA R60, R51, R52.reuse, R81 ;  /* 0x00000034333c7223 */ /* 0x080fe20000000051 */
[-C--:B-1----:R-:W-:Y:S01]  /*0ba0*/  FFMA R32, R56, R52.reuse, R112 ;  /* 0x0000003438207223 */ /* 0x082fe20000000070 */
[-C--:B------:R-:W-:Y:S01]  /*0bb0*/  FFMA R2, R57, R52.reuse, R23 ;  /* 0x0000003439027223 */ /* 0x080fe20000000017 */
[-C--:B------:R-:W-:Y:S01]  /*0bc0*/  FFMA R66, R58, R52.reuse, R20 ;  /* 0x000000343a427223 */ /* 0x080fe20000000014 */
[----:B------:R-:W-:Y:S01]  /*0bd0*/  FFMA R3, R59, R52, R28 ;  /* 0x000000343b037223 */ /* 0x000fe2000000001c */
[-C--:B------:R-:W-:Y:S01]  /*0be0*/  FFMA R125, R48, R53.reuse, R102 ;  /* 0x00000035307d7223 */ /* 0x080fe20000000066 */
[-C--:B------:R-:W-:Y:S01]  /*0bf0*/  FFMA R52, R49, R53.reuse, R87 ;  /* 0x0000003531347223 */ /* 0x080fe20000000057 */
[-C--:B------:R-:W-:Y:S01]  /*0c00*/  FFMA R81, R50, R53.reuse, R98 ;  /* 0x0000003532517223 */ /* 0x080fe20000000062 */
[-C--:B------:R-:W-:Y:S01]  /*0c10*/  FFMA R61, R51, R53.reuse, R109 ;  /* 0x00000035333d7223 */ /* 0x080fe2000000006d */
[-C--:B------:R-:W-:Y:S01]  /*0c20*/  FFMA R33, R56, R53.reuse, R111 ;  /* 0x0000003538217223 */ /* 0x080fe2000000006f */
[-C--:B------:R-:W-:Y:S01]  /*0c30*/  FFMA R5, R57, R53.reuse, R15 ;  /* 0x0000003539057223 */ /* 0x080fe2000000000f */
[CC--:B------:R-:W-:Y:S01]  /*0c40*/  FFMA R0, R58.reuse, R53.reuse, R14 ;  /* 0x000000353a007223 */ /* 0x0c0fe2000000000e */
[C---:B------:R-:W-:Y:S01]  /*0c50*/  FFMA R53, R59.reuse, R53, R29 ;  /* 0x000000353b357223 */ /* 0x040fe2000000001d */
[-C--:B------:R-:W-:Y:S01]  /*0c60*/  FFMA R35, R59, R54.reuse, R30 ;  /* 0x000000363b237223 */ /* 0x080fe2000000001e */
[-C--:B------:R-:W-:Y:S01]  /*0c70*/  FFMA R67, R58, R54.reuse, R13 ;  /* 0x000000363a437223 */ /* 0x080fe2000000000d */
[----:B------:R-:W-:Y:S01]  /*0c80*/  LDS.128 R28, [R76+0x400] ;  /* 0x000400004c1c7984 */ /* 0x000fe20000000c00 */
[-C--:B------:R-:W-:Y:S01]  /*0c90*/  FFMA R87, R48, R54.reuse, R103 ;  /* 0x0000003630577223 */ /* 0x080fe20000000067 */
[-C--:B------:R-:W-:Y:S01]  /*0ca0*/  FFMA R102, R49, R54.reuse, R88 ;  /* 0x0000003631667223 */ /* 0x080fe20000000058 */
[-C--:B------:R-:W-:Y:S01]  /*0cb0*/  FFMA R88, R50, R54.reuse, R85 ;  /* 0x0000003632587223 */ /* 0x080fe20000000055 */
[----:B------:R-:W0:Y:S01]  /*0cc0*/  LDS.128 R20, [R78+0x410] ;  /* 0x000410004e147984 */ /* 0x000e220000000c00 */
[-C--:B------:R-:W-:Y:S01]  /*0cd0*/  FFMA R103, R51, R54.reuse, R107 ;  /* 0x0000003633677223 */ /* 0x080fe2000000006b */
[-C--:B------:R-:W-:Y:S01]  /*0ce0*/  FFMA R117, R56, R54.reuse, R117 ;  /* 0x0000003638757223 */ /* 0x080fe20000000075 */
[----:B------:R-:W-:Y:S01]  /*0cf0*/  FFMA R118, R57, R54, R118 ;  /* 0x0000003639767223 */ /* 0x000fe20000000076 */
[----:B------:R-:W1:Y:S01]  /*0d00*/  LDS.128 R12, [R78+0x400] ;  /* 0x000400004e0c7984 */ /* 0x000e620000000c00 */
[-C--:B------:R-:W-:Y:S01]  /*0d10*/  FFMA R54, R49, R55.reuse, R89 ;  /* 0x0000003731367223 */ /* 0x080fe20000000059 */
[-C--:B------:R-:W-:Y:S01]  /*0d20*/  FFMA R89, R51, R55.reuse, R74 ;  /* 0x0000003733597223 */ /* 0x080fe2000000004a */
[C---:B--2---:R-:W-:Y:S01]  /*0d30*/  FFMA R105, R48.reuse, R8, R105 ;  /* 0x0000000830697223 */ /* 0x044fe20000000069 */
[C---:B------:R-:W-:Y:S01]  /*0d40*/  FFMA R85, R48.reuse, R55, R104 ;  /* 0x0000003730557223 */ /* 0x040fe20000000068 */
[C---:B------:R-:W-:Y:S01]  /*0d50*/  FFMA R98, R48.reuse, R9, R99 ;  /* 0x0000000930627223 */ /* 0x040fe20000000063 */
[C---:B------:R-:W-:Y:S01]  /*0d60*/  FFMA R97, R48.reuse, R10, R97 ;  /* 0x0000000a30617223 */ /* 0x040fe20000000061 */
[----:B------:R-:W-:Y:S01]  /*0d70*/  FFMA R74, R48, R11, R36 ;  /* 0x0000000b304a7223 */ /* 0x000fe20000000024 */
[-C--:B------:R-:W-:Y:S01]  /*0d80*/  FFMA R79, R50, R55.reuse, R79 ;  /* 0x00000037324f7223 */ /* 0x080fe2000000004f */
[-C--:B------:R-:W-:Y:S01]  /*0d90*/  FFMA R104, R56, R55.reuse, R17 ;  /* 0x0000003738687223 */ /* 0x080fe20000000011 */
[-C--:B------:R-:W-:Y:S01]  /*0da0*/  FFMA R115, R57, R55.reuse, R115 ;  /* 0x0000003739737223 */ /* 0x080fe20000000073 */
[-C--:B------:R-:W-:Y:S01]  /*0db0*/  FFMA R116, R58, R55.reuse, R116 ;  /* 0x000000373a747223 */ /* 0x080fe20000000074 */
[----:B------:R-:W-:Y:S01]  /*0dc0*/  FFMA R34, R59, R55, R34 ;  /* 0x000000373b227223 */ /* 0x000fe20000000022 */
[C---:B------:R-:W-:Y:S01]  /*0dd0*/  FFMA R91, R49.reuse, R8, R91 ;  /* 0x00000008315b7223 */ /* 0x040fe2000000005b */
[C---:B------:R-:W-:Y:S01]  /*0de0*/  FFMA R90, R49.reuse, R9, R90 ;  /* 0x00000009315a7223 */ /* 0x040fe2000000005a */
[CC--:B------:R-:W-:Y:S01]  /*0df0*/  FFMA R84, R49.reuse, R10.reuse, R84 ;  /* 0x0000000a31547223 */ /* 0x0c0fe20000000054 */
[-C--:B------:R-:W-:Y:S01]  /*0e00*/  FFMA R55, R49, R11.reuse, R37 ;  /* 0x0000000b31377223 */ /* 0x080fe20000000025 */
[C---:B------:R-:W-:Y:S01]  /*0e10*/  FFMA R80, R50.reuse, R10, R80 ;  /* 0x0000000a32507223 */ /* 0x040fe20000000050 */
[C---:B------:R-:W-:Y:S01]  /*0e20*/  FFMA R17, R50.reuse, R11, R38 ;  /* 0x0000000b32117223 */ /* 0x040fe20000000026 */
[CC--:B------:R-:W-:Y:S01]  /*0e30*/  FFMA R83, R50.reuse, R8.reuse, R83 ;  /* 0x0000000832537223 */ /* 0x0c0fe20000000053 */
[-C--:B------:R-:W-:Y:S01]  /*0e40*/  FFMA R82, R50, R9.reuse, R82 ;  /* 0x0000000932527223 */ /* 0x080fe20000000052 */
[C---:B------:R-:W-:Y:S01]  /*0e50*/  FFMA R38, R51.reuse, R8, R75 ;  /* 0x0000000833267223 */ /* 0x040fe2000000004b */
[C---:B------:R-:W-:Y:S01]  /*0e60*/  FFMA R37, R51.reuse, R9, R77 ;  /* 0x0000000933257223 */ /* 0x040fe2000000004d */
[C---:B------:R-:W-:Y:S01]  /*0e70*/  FFMA R48, R51.reuse, R10, R73 ;  /* 0x0000000a33307223 */ /* 0x040fe20000000049 */
[-C--:B------:R-:W-:Y:S01]  /*0e80*/  FFMA R49, R51, R11.reuse, R39 ;  /* 0x0000000b33317223 */ /* 0x080fe20000000027 */
[----:B------:R-:W-:Y:S01]  /*0e90*/  FFMA R114, R56, R11, R68 ;  /* 0x0000000b38727223 */ /* 0x000fe20000000044 */
[-C--:B------:R-:W-:Y:S01]  /*0ea0*/  FFMA R86, R59, R8.reuse, R65 ;  /* 0x000000083b567223 */ /* 0x080fe20000000041 */
[CC--:B------:R-:W-:Y:S01]  /*0eb0*/  FFMA R108, R57.reuse, R8.reuse, R69 ;  /* 0x00000008396c7223 */ /* 0x0c0fe20000000045 */
[-C--:B------:R-:W-:Y:S01]  /*0ec0*/  FFMA R36, R58, R9.reuse, R110 ;  /* 0x000000093a247223 */ /* 0x080fe2000000006e */
[C---:B------:R-:W-:Y:S01]  /*0ed0*/  FFMA R113, R56.reuse, R8, R16 ;  /* 0x0000000838717223 */ /* 0x040fe20000000010 */
[CC--:B------:R-:W-:Y:S01]  /*0ee0*/  FFMA R112, R56.reuse, R9.reuse, R18 ;  /* 0x0000000938707223 */ /* 0x0c0fe20000000012 */
[-C--:B------:R-:W-:Y:S01]  /*0ef0*/  FFMA R111, R56, R10.reuse, R19 ;  /* 0x0000000a386f7223 */ /* 0x080fe20000000013 */
[C---:B------:R-:W-:Y:S01]  /*0f00*/  FFMA R71, R57.reuse, R9, R71 ;  /* 0x0000000939477223 */ /* 0x040fe20000000047 */
[C---:B------:R-:W-:Y:S01]  /*0f10*/  FFMA R107, R57.reuse, R10, R72 ;  /* 0x0000000a396b7223 */ /* 0x040fe20000000048 */
[----:B------:R-:W-:Y:S01]  /*0f20*/  FFMA R109, R57, R11, R63 ;  /* 0x0000000b396d7223 */ /* 0x000fe2000000003f */
[----:B------:R-:W-:Y:S01]  /*0f30*/  FFMA R70, R58, R8, R119 ;  /* 0x000000083a467223 */ /* 0x000fe20000000077 */
[C---:B0-----:R-:W-:Y:S01]  /*0f40*/  FFMA R99, R28.reuse, R20, R105 ;  /* 0x000000141c637223 */ /* 0x041fe20000000069 */
        /* <DEDUP_REMOVED lines=9> */
[CC--:B------:R-:W-:Y:S01]  /*0fe0*/  FFMA R62, R58.reuse, R10.reuse, R62 ;  /* 0x0000000a3a3e7223 */ /* 0x0c0fe2000000003e */
[----:B------:R-:W-:Y:S01]  /*0ff0*/  FFMA R64, R58, R11, R64 ;  /* 0x0000000b3a407223 */ /* 0x000fe20000000040 */
[C---:B------:R-:W-:Y:S01]  /*1000*/  FFMA R77, R59.reuse, R9, R121 ;  /* 0x000000093b4d7223 */ /* 0x040fe20000000079 */
[C---:B------:R-:W-:Y:S01]  /*1010*/  FFMA R69, R59.reuse, R10, R122 ;  /* 0x0000000a3b457223 */ /* 0x040fe2000000007a */
[----:B------:R-:W-:Y:S01]  /*1020*/  FFMA R110, R59, R11, R124 ;  /* 0x0000000b3b6e7223 */ /* 0x000fe2000000007c */
[----:B------:R-:W-:Y:S01]  /*1030*/  FFMA R80, R30, R23, R17 ;  /* 0x000000171e507223 */ /* 0x000fe20000000011 */
[----:B------:R-:W-:Y:S01]  /*1040*/  LDS.128 R8, [R76+0x600] ;  /* 0x000600004c087984 */ /* 0x000fe20000000c00 */
[C---:B------:R-:W-:Y:S01]  /*1050*/  FFMA R56, R29.reuse, R15, R54 ;  /* 0x0000000f1d387223 */ /* 0x040fe20000000036 */
[----:B------:R-:W-:Y:S01]  /*1060*/  FFMA R85, R29, R22, R84 ;  /* 0x000000161d557223 */ /* 0x000fe20000000054 */
[----:B------:R-:W-:Y:S01]  /*1070*/  FFMA R54, R31, R13, R61 ;  /* 0x0000000d1f367223 */ /* 0x000fe2000000003d */
[----:B------:R-:W0:Y:S01]  /*1080*/  LDS.128 R16, [R78+0x600] ;  /* 0x000600004e107984 */ /* 0x000e220000000c00 */
[C---:B------:R-:W-:Y:S01]  /*1090*/  FFMA R39, R29.reuse, R14, R102 ;  /* 0x0000000e1d277223 */ /* 0x040fe20000000066 */
[-C--:B------:R-:W-:Y:S01]  /*10a0*/  FFMA R84, R29, R23.reuse, R55 ;  /* 0x000000171d547223 */ /* 0x080fe20000000037 */
[C---:B------:R-:W-:Y:S01]  /*10b0*/  FFMA R58, R31.reuse, R22, R48 ;  /* 0x000000161f3a7223 */ /* 0x040fe20000000030 */
[----:B------:R-:W1:Y:S01]  /*10c0*/  LDS.128 R72, [R78+0x610] ;  /* 0x000610004e487984 */ /* 0x000e620000000c00 */
[----:B------:R-:W-:Y:S01]  /*10d0*/  FFMA R57, R31, R23, R49 ;  /* 0x000000171f397223 */ /* 0x000fe20000000031 */
[----:B------:R-:W-:Y:S01]  /*10e0*/  FFMA R61, R26, R21, R36 ;  /* 0x000000151a3d7223 */ /* 0x000fe20000000024 */
[CC--:B------:R-:W-:Y:S01]  /*10f0*/  FFMA R87, R29.reuse, R12.reuse, R120 ;  /* 0x0000000c1d577223 */ /* 0x0c0fe20000000078 */
[----:B------:R-:W-:Y:S01]  /*1100*/  FFMA R52, R29, R13, R52 ;  /* 0x0000000d1d347223 */ /* 0x000fe20000000034 */
[C---:B------:R-:W-:Y:S01]  /*1110*/  FFMA R101, R30.reuse, R12, R101 ;  /* 0x0000000c1e657223 */ /* 0x040fe20000000065 */
[C---:B------:R-:W-:Y:S01]  /*1120*/  FFMA R88, R30.reuse, R14, R88 ;  /* 0x0000000e1e587223 */ /* 0x040fe20000000058 */
        /* <DEDUP_REMOVED lines=20> */
[CC--:B------:R-:W-:Y:S01]  /*1270*/  FFMA R91, R29.reuse, R20.reuse, R91 ;  /* 0x000000141d5b7223 */ /* 0x0c0fe2000000005b */
[----:B------:R-:W2:Y:S01]  /*1280*/  LDS.128 R12, [R76+0x610] ;  /* 0x000610004c0c7984 */ /* 0x000ea20000000c00 */
[-C--:B------:R-:W-:Y:S01]  /*1290*/  FFMA R90, R29, R21.reuse, R90 ;  /* 0x000000151d5a7223 */ /* 0x080fe2000000005a */
[CC--:B------:R-:W-:Y:S01]  /*12a0*/  FFMA R83, R30.reuse, R20.reuse, R83 ;  /* 0x000000141e537223 */ /* 0x0c0fe20000000053 */
[-C--:B------:R-:W-:Y:S01]  /*12b0*/  FFMA R82, R30, R21.reuse, R82 ;  /* 0x000000151e527223 */ /* 0x080fe20000000052 */
[CC--:B------:R-:W-:Y:S01]  /*12c0*/  FFMA R38, R31.reuse, R20.reuse, R38 ;  /* 0x000000141f267223 */ /* 0x0c0fe20000000026 */
[-C--:B------:R-:W-:Y:S01]  /*12d0*/  FFMA R37, R31, R21.reuse, R37 ;  /* 0x000000151f257223 */ /* 0x080fe20000000025 */
[C---:B------:R-:W-:Y:S01]  /*12e0*/  FFMA R113, R24.reuse, R20, R113 ;  /* 0x0000001418717223 */ /* 0x040fe20000000071 */
[----:B------:R-:W-:Y:S01]  /*12f0*/  FFMA R112, R24, R21, R112 ;  /* 0x0000001518707223 */ /* 0x000fe20000000070 */
[----:B0-----:R-:W-:Y:S01]  /*1300*/  FFMA R0, R8, R17, R65 ;  /* 0x0000001108007223 */ /* 0x001fe20000000041 */
[C---:B------:R-:W-:Y:S01]  /*1310*/  FFMA R111, R24.reuse, R22, R111 ;  /* 0x00000016186f7223 */ /* 0x040fe2000000006f */
[----:B------:R-:W0:Y:S01]  /*1320*/  LDC R65, c[0x0][0x39c] ;  /* 0x0000e700ff417b82 */ /* 0x000e220000000800 */
[----:B------:R-:W-:Y:S01]  /*1330*/  FFMA R114, R24, R23, R114 ;  /* 0x0000001718727223 */ /* 0x000fe20000000072 */
[C---:B------:R-:W-:Y:S01]  /*1340*/  FFMA R108, R25.reuse, R20, R108 ;  /* 0x00000014196c7223 */ /* 0x040fe2000000006c */
        /* <DEDUP_REMOVED lines=41> */
[----:B------:R-:W-:Y:S01]  /*15e0*/  LDS.128 R28, [R78+0x800] ;  /* 0x000800004e1c7984 */ /* 0x000fe20000000c00 */
[----:B0-----:R-:W-:Y:S01]  /*15f0*/  ISETP.LE.AND P0, PT, R65, UR4, PT ;  /* 0x0000000441007c0c */ /* 0x001fe2000bf03270 */
[C---:B--2---:R-:W-:Y:S01]  /*1600*/  FFMA R48, R13.reuse, R16, R48 ;  /* 0x000000100d307223 */ /* 0x044fe20000000030 */
[C---:B------:R-:W-:Y:S01]  /*1610*/  FFMA R49, R13.reuse, R17, R49 ;  /* 0x000000110d317223 */ /* 0x040fe20000000031 */
[----:B------:R-:W0:Y:S01]  /*1620*/  LDS.128 R8, [R76+0x800] ;  /* 0x000800004c087984 */ /* 0x000e220000000c00 */
[C---:B------:R-:W-:Y:S01]  /*1630*/  FFMA R118, R13.reuse, R18, R118 ;  /* 0x000000120d767223 */ /* 0x040fe20000000076 */
[C---:B------:R-:W-:Y:S01]  /*1640*/  FFMA R115, R13.reuse, R19, R115 ;  /* 0x000000130d737223 */ /* 0x040fe20000000073 */
[C---:B------:R-:W-:Y:S01]  /*1650*/  FFMA R108, R13.reuse, R72, R108 ;  /* 0x000000480d6c7223 */ /* 0x040fe2000000006c */
[----:B------:R-:W1:Y:S01]  /*1660*/  LDS.128 R20, [R78+0x810] ;  /* 0x000810004e147984 */ /* 0x000e620000000c00 */
[C---:B------:R-:W-:Y:S01]  /*1670*/  FFMA R63, R13.reuse, R73, R63 ;  /* 0x000000490d3f7223 */ /* 0x040fe2000000003f */
[C---:B------:R-:W-:Y:S01]  /*1680*/  FFMA R107, R13.reuse, R74, R107 ;  /* 0x0000004a0d6b7223 */ /* 0x040fe2000000006b */
[----:B------:R-:W-:Y:S01]  /*1690*/  FFMA R109, R13, R75, R109 ;  /* 0x0000004b0d6d7223 */ /* 0x000fe2000000006d */
[C---:B------:R-:W-:Y:S01]  /*16a0*/  FFMA R66, R14.reuse, R16, R66 ;  /* 0x000000100e427223 */ /* 0x040fe20000000042 */
[----:B------:R-:W-:Y:S01]  /*16b0*/  FFMA R59, R14, R17, R59 ;  /* 0x000000110e3b7223 */ /* 0x000fe2000000003b */
[----:B------:R-:W-:Y:S01]  /*16c0*/  @!P0 IADD3 R13, P1, PT, R94, R96, RZ ;  /* 0x000000605e0d8210 */ /* 0x000fe20007f3e0ff */
        /* <DEDUP_REMOVED lines=14> */
[----:B------:R-:W-:Y:S01]  /*17b0*/  @!P0 LEA.HI.X.SX32 R14, R96, RZ, 0x1, P1 ;  /* 0x000000ff600e8211 */ /* 0x000fe200008f0eff */
[----:B------:R-:W-:Y:S01]  /*17c0*/  FFMA R3, R15, R16, R3 ;  /* 0x000000100f037223 */ /* 0x000fe20000000003 */
[----:B------:R-:W-:Y:S01]  /*17d0*/  @!P0 LEA R12, P1, R13, UR6, 0x2 ;  /* 0x000000060d0c8c11 */ /* 0x000fe2000f8210ff */
[C---:B------:R-:W-:Y:S01]  /*17e0*/  FFMA R36, R15.reuse, R17, R36 ;  /* 0x000000110f247223 */ /* 0x040fe20000000024 */
[C---:B------:R-:W-:Y:S01]  /*17f0*/  FFMA R35, R15.reuse, R18, R35 ;  /* 0x000000120f237223 */ /* 0x040fe20000000023 */
[C---:B------:R-:W-:Y:S01]  /*1800*/  FFMA R34, R15.reuse, R19, R34 ;  /* 0x000000130f227223 */ /* 0x040fe20000000022 */
[C---:B------:R-:W-:Y:S01]  /*1810*/  FFMA R86, R15.reuse, R72, R86 ;  /* 0x000000480f567223 */ /* 0x040fe20000000056 */
[C---:B------:R-:W-:Y:S01]  /*1820*/  FFMA R77, R15.reuse, R73, R77 ;  /* 0x000000490f4d7223 */ /* 0x040fe2000000004d */
[----:B------:R-:W-:Y:S01]  /*1830*/  FFMA R74, R15, R74, R24 ;  /* 0x0000004a0f4a7223 */ /* 0x000fe20000000018 */
[----:B------:R-:W-:Y:S01]  /*1840*/  @!P0 LEA.HI.X R13, R13, UR7, R14, 0x2, P1 ;  /* 0x000000070d0d8c11 */ /* 0x000fe200088f140e */
[----:B------:R-:W-:Y:S01]  /*1850*/  FFMA R110, R15, R75, R110 ;  /* 0x0000004b0f6e7223 */ /* 0x000fe2000000006e */
[----:B------:R-:W-:Y:S01]  /*1860*/  @!P0 MOV R14, R100 ;  /* 0x00000064000e8202 */ /* 0x000fe20000000f00 */
[----:B------:R-:W2:Y:S01]  /*1870*/  LDS.128 R24, [R76+0x810] ;  /* 0x000810004c187984 */ /* 0x000ea20000000c00 */
[----:B------:R-:W-:Y:S01]  /*1880*/  @!P0 MOV R15, R106 ;  /* 0x0000006a000f8202 */ /* 0x000fe20000000f00 */
[----:B0-----:R-:W-:-:S02]  /*1890*/  FFMA R33, R8, R28, R33 ;  /* 0x0000001c08217223 */ /* 0x001fc40000000021 */
[----:B-----5:R-:W5:Y:S01]  /*18a0*/  @!P0 LDG.E.128 R44, desc[UR12][R12.64] ;  /* 0x0000000c0c2c8981 */ /* 0x020f62000c1e1d00 */
[C---:B------:R-:W-:Y:S01]  /*18b0*/  FFMA R0, R8.reuse, R29, R0 ;  /* 0x0000001d08007223 */ /* 0x040fe20000000000 */
[C---:B------:R-:W-:Y:S01]  /*18c0*/  FFMA R2, R8.reuse, R30, R2 ;  /* 0x0000001e08027223 */ /* 0x040fe20000000002 */
[C---:B------:R-:W-:Y:S01]  /*18d0*/  FFMA R5, R8.reuse, R31, R5 ;  /* 0x0000001f08057223 */ /* 0x040fe20000000005 */
[----:B------:R0:W5:Y:S01]  /*18e0*/  @!P0 LDG.E.128 R40, desc[UR12][R14.64] ;  /* 0x0000000c0e288981 */ /* 0x000162000c1e1d00 */
        /* <DEDUP_REMOVED lines=28> */
[----:B------:R-:W-:Y:S04]  /*1ab0*/  LDS.128 R16, [R76+0xa00] ;  /* 0x000a00004c107984 */ /* 0x000fe80000000c00 */
[----:B0-----:R-:W0:Y:S04]  /*1ac0*/  LDS.128 R12, [R78+0xa00] ;  /* 0x000a00004e0c7984 */ /* 0x001e280000000c00 */
[----:B------:R-:W1:Y:S04]  /*1ad0*/  LDS.128 R8, [R76+0xa10] ;  /* 0x000a10004c087984 */ /* 0x000e680000000c00 */
[----:B------:R-:W3:Y:S01]  /*1ae0*/  LDS.128 R68, [R78+0xa10] ;  /* 0x000a10004e447984 */ /* 0x000ee20000000c00 */
[C---:B--2---:R-:W-:Y:S01]  /*1af0*/  FFMA R32, R24.reuse, R28, R32 ;  /* 0x0000001c18207223 */ /* 0x044fe20000000020 */
        /* <DEDUP_REMOVED lines=27> */
[----:B------:R-:W-:Y:S01]  /*1cb0*/  LDS.128 R36, [R76+0xc00] ;  /* 0x000c00004c247984 */ /* 0x000fe20000000c00 */
[C---:B------:R-:W-:Y:S01]  /*1cc0*/  FFMA R86, R27.reuse, R20, R86 ;  /* 0x000000141b567223 */ /* 0x040fe20000000056 */
[----:B------:R-:W-:-:S02]  /*1cd0*/  FFMA R77, R27, R21, R77 ;  /* 0x000000151b4d7223 */ /* 0x000fc4000000004d */
[----:B------:R-:W2:Y:S01]  /*1ce0*/  LDS.128 R28, [R78+0xc00] ;  /* 0x000c00004e1c7984 */ /* 0x000ea20000000c00 */
[C---:B------:R-:W-:Y:S01]  /*1cf0*/  FFMA R74, R27.reuse, R22, R74 ;  /* 0x000000161b4a7223 */ /* 0x040fe2000000004a */
[----:B------:R-:W-:Y:S01]  /*1d00*/  FFMA R110, R27, R23, R110 ;  /* 0x000000171b6e7223 */ /* 0x000fe2000000006e */
[-C--:B0-----:R-:W-:Y:S01]  /*1d10*/  FFMA R27, R16, R12.reuse, R33 ;  /* 0x0000000c101b7223 */ /* 0x081fe20000000021 */
[----:B-1----:R-:W-:Y:S01]  /*1d20*/  FFMA R121, R8, R12, R32 ;  /* 0x0000000c08797223 */ /* 0x002fe20000000020 */
[C---:B------:R-:W-:Y:S01]  /*1d30*/  FFMA R0, R16.reuse, R13, R0 ;  /* 0x0000000d10007223 */ /* 0x040fe20000000000 */
[C---:B------:R-:W-:Y:S01]  /*1d40*/  FFMA R2, R16.reuse, R14, R2 ;  /* 0x0000000e10027223 */ /* 0x040fe20000000002 */
[C---:B------:R-:W-:Y:S01]  /*1d50*/  FFMA R5, R16.reuse, R15, R5 ;  /* 0x0000000f10057223 */ /* 0x040fe20000000005 */
[C---:B---3--:R-:W-:Y:S01]  /*1d60*/  FFMA R99, R16.reuse, R68, R99 ;  /* 0x0000004410637223 */ /* 0x048fe20000000063 */
        /* <DEDUP_REMOVED lines=27> */
[----:B------:R-:W0:Y:S01]  /*1f20*/  LDS.128 R32, [R76+0xc10] ;  /* 0x000c10004c207984 */ /* 0x000e220000000c00 */
[C---:B------:R-:W-:Y:S01]  /*1f30*/  FFMA R55, R8.reuse, R13, R55 ;  /* 0x0000000d08377223 */ /* 0x040fe20000000037 */
[----:B------:R-:W-:-:S02]  /*1f40*/  FFMA R117, R8, R14, R117 ;  /* 0x0000000e08757223 */ /* 0x000fc40000000075 */
[----:B------:R-:W-:Y:S01]  /*1f50*/  LDS.128 R20, [R76+0xe00] ;  /* 0x000e00004c147984 */ /* 0x000fe20000000c00 */
[C---:B------:R-:W-:Y:S01]  /*1f60*/  FFMA R104, R8.reuse, R15, R104 ;  /* 0x0000000f08687223 */ /* 0x040fe20000000068 */
[C---:B------:R-:W-:Y:S02]  /*1f70*/  FFMA R113, R8.reuse, R68, R113 ;  /* 0x0000004408717223 */ /* 0x040fe40000000071 */
[----:B------:R-:W1:Y:S01]  /*1f80*/  LDS.128 R16, [R78+0xe00] ;  /* 0x000e00004e107984 */ /* 0x000e620000000c00 */
[C---:B------:R-:W-:Y:S01]  /*1f90*/  FFMA R112, R8.reuse, R69, R112 ;  /* 0x0000004508707223 */ /* 0x040fe20000000070 */
[C---:B------:R-:W-:Y:S01]  /*1fa0*/  FFMA R111, R8.reuse, R70, R111 ;  /* 0x00000046086f7223 */ /* 0x040fe2000000006f */
[----:B------:R-:W-:Y:S01]  /*1fb0*/  FFMA R114, R8, R71, R114 ;  /* 0x0000004708727223 */ /* 0x000fe20000000072 */
[C---:B------:R-:W-:Y:S01]  /*1fc0*/  FFMA R8, R9.reuse, R12, R48 ;  /* 0x0000000c09087223 */ /* 0x040fe20000000030 */
[C---:B------:R-:W-:Y:S02]  /*1fd0*/  FFMA R120, R9.reuse, R13, R49 ;  /* 0x0000000d09787223 */ /* 0x040fe40000000031 */
[----:B------:R-:W3:Y:S01]  /*1fe0*/  LDS.128 R48, [R76+0xe10] ;  /* 0x000e10004c307984 */ /* 0x000ee20000000c00 */
[----:B--2---:R-:W-:Y:S01]  /*1ff0*/  FFMA R27, R36, R28, R27 ;  /* 0x0000001c241b7223 */ /* 0x004fe2000000001b */
        /* <DEDUP_REMOVED lines=14> */
[----:B------:R-:W-:Y:S01]  /*20e0*/  FFMA R10, R11, R12, R3 ;  /* 0x0000000c0b0a7223 */ /* 0x000fe20000000003 */
[C---:B------:R-:W-:Y:S01]  /*20f0*/  FFMA R3, R38.reuse, R28, R101 ;  /* 0x0000001c26037223 */ /* 0x040fe20000000065 */
[-C--:B------:R-:W-:Y:S01]  /*2100*/  FFMA R52, R37, R29.reuse, R52 ;  /* 0x0000001d25347223 */ /* 0x080fe20000000034 */
[-C--:B------:R-:W-:Y:S01]  /*2110*/  FFMA R53, R38, R29.reuse, R53 ;  /* 0x0000001d26357223 */ /* 0x080fe20000000035 */
[----:B------:R-:W-:Y:S01]  /*2120*/  FFMA R54, R39, R29, R54 ;  /* 0x0000001d27367223 */ /* 0x000fe20000000036 */
[C---:B------:R-:W-:Y:S01]  /*2130*/  FFMA R13, R11.reuse, R13, R24 ;  /* 0x0000000d0b0d7223 */ /* 0x040fe20000000018 */
[C---:B------:R-:W-:Y:S01]  /*2140*/  FFMA R14, R11.reuse, R14, R25 ;  /* 0x0000000e0b0e7223 */ /* 0x040fe20000000019 */
[C---:B------:R-:W-:Y:S01]  /*2150*/  FFMA R12, R11.reuse, R15, R26 ;  /* 0x0000000f0b0c7223 */ /* 0x040fe2000000001a */
[----:B0-----:R-:W-:Y:S01]  /*2160*/  FFMA R55, R32, R29, R55 ;  /* 0x0000001d20377223 */ /* 0x001fe20000000037 */
[C---:B------:R-:W-:Y:S01]  /*2170*/  FFMA R66, R11.reuse, R68, R86 ;  /* 0x000000440b427223 */ /* 0x040fe20000000056 */
[C---:B------:R-:W-:Y:S01]  /*2180*/  FFMA R67, R11.reuse, R69, R77 ;  /* 0x000000450b437223 */ /* 0x040fe2000000004d */
[----:B------:R-:W-:Y:S01]  /*2190*/  FFMA R70, R11, R70, R74 ;  /* 0x000000460b467223 */ /* 0x000fe2000000004a */
[----:B------:R-:W-:Y:S01]  /*21a0*/  FFMA R86, R37, R28, R87 ;  /* 0x0000001c25567223 */ /* 0x000fe20000000057 */
[----:B-1----:R-:W-:-:S02]  /*21b0*/  FFMA R101, R20, R16, R27 ;  /* 0x0000001014657223 */ /* 0x002fc4000000001b */
[----:B------:R-:W0:Y:S01]  /*21c0*/  LDS.128 R24, [R78+0xc10] ;  /* 0x000c10004e187984 */ /* 0x000e220000000c00 */
[-C--:B------:R-:W-:Y:S01]  /*21d0*/  FFMA R87, R21, R17.reuse, R52 ;  /* 0x0000001115577223 */ /* 0x080fe20000000034 */
[-C--:B------:R-:W-:Y:S01]  /*21e0*/  FFMA R77, R22, R17.reuse, R53 ;  /* 0x00000011164d7223 */ /* 0x080fe20000000035 */
[-C--:B------:R-:W-:Y:S01]  /*21f0*/  FFMA R74, R23, R17.reuse, R54 ;  /* 0x00000011174a7223 */ /* 0x080fe20000000036 */
[----:B---3--:R-:W-:Y:S02]  /*2200*/  FFMA R69, R48, R17, R55 ;  /* 0x0000001130457223 */ /* 0x008fe40000000037 */
[----:B------:R-:W1:Y:S01]  /*2210*/  LDS.128 R52, [R78+0xe10] ;  /* 0x000e10004e347984 */ /* 0x000e620000000c00 */
[----:B------:R-:W-:Y:S01]  /*2220*/  FFMA R110, R11, R71, R110 ;  /* 0x000000470b6e7223 */ /* 0x000fe2000000006e */
[-C--:B------:R-:W-:Y:S01]  /*2230*/  FFMA R8, R33, R28.reuse, R8 ;  /* 0x0000001c21087223 */ /* 0x080fe20000000008 */
[-C--:B------:R-:W-:Y:S01]  /*2240*/  FFMA R11, R34, R28.reuse, R9 ;  /* 0x0000001c220b7223 */ /* 0x080fe20000000009 */
[----:B------:R-:W-:-:S02]  /*2250*/  FFMA R102, R39, R28, R102 ;  /* 0x0000001c27667223 */ /* 0x000fc40000000066 */
[-C--:B------:R-:W-:Y:S01]  /*2260*/  FFMA R9, R49, R16.reuse, R8 ;  /* 0x0000001031097223 */ /* 0x080fe20000000008 */
[----:B------:R-:W-:Y:S01]  /*2270*/  FFMA R8, R50, R16, R11 ;  /* 0x0000001032087223 */ /* 0x000fe2000000000b */
[----:B------:R-:W-:Y:S01]  /*2280*/  FFMA R11, R36, R29, R0 ;  /* 0x0000001d240b7223 */ /* 0x000fe20000000000 */
[-C--:B------:R-:W-:Y:S01]  /*2290*/  FFMA R121, R32, R28.reuse, R121 ;  /* 0x0000001c20797223 */ /* 0x080fe20000000079 */
[----:B------:R-:W-:Y:S01]  /*22a0*/  FFMA R10, R35, R28, R10 ;  /* 0x0000001c230a7223 */ /* 0x000fe2000000000a */
[----:B------:R-:W-:Y:S01]  /*22b0*/  FFMA R59, R23, R16, R102 ;  /* 0x00000010173b7223 */ /* 0x000fe20000000066 */
[----:B------:R-:W-:Y:S01]  /*22c0*/  FFMA R102, R20, R17, R11 ;  /* 0x0000001114667223 */ /* 0x000fe2000000000b */
[----:B------:R-:W-:Y:S01]  /*22d0*/  FFMA R11, R36, R30, R2 ;  /* 0x0000001e240b7223 */ /* 0x000fe20000000002 */
[----:B------:R-:W-:Y:S01]  /*22e0*/  FFMA R76, R22, R16, R3 ;  /* 0x00000010164c7223 */ /* 0x000fe20000000003 */
[----:B------:R-:W-:Y:S01]  /*22f0*/  FFMA R2, R37, R30, R75 ;  /* 0x0000001e25027223 */ /* 0x000fe2000000004b */
[-C--:B------:R-:W-:Y:S01]  /*2300*/  FFMA R86, R21, R16.reuse, R86 ;  /* 0x0000001015567223 */ /* 0x080fe20000000056 */
[-C--:B------:R-:W-:Y:S01]  /*2310*/  FFMA R71, R48, R16.reuse, R121 ;  /* 0x0000001030477223 */ /* 0x080fe20000000079 */
[----:B------:R-:W-:Y:S01]  /*2320*/  FFMA R3, R51, R16, R10 ;  /* 0x0000001033037223 */ /* 0x000fe2000000000a */
[CC--:B------:R-:W-:Y:S01]  /*2330*/  FFMA R14, R35.reuse, R30.reuse, R14 ;  /* 0x0000001e230e7223 */ /* 0x0c0fe2000000000e */
[----:B------:R-:W-:Y:S01]  /*2340*/  FFMA R0, R35, R29, R13 ;  /* 0x0000001d23007223 */ /* 0x000fe2000000000d */
[-C--:B------:R-:W-:Y:S01]  /*2350*/  FFMA R16, R39, R30.reuse, R103 ;  /* 0x0000001e27107223 */ /* 0x080fe20000000067 */
[----:B------:R-:W-:Y:S01]  /*2360*/  FFMA R13, R38, R30, R88 ;  /* 0x0000001e260d7223 */ /* 0x000fe20000000058 */
[-C--:B------:R-:W-:Y:S01]  /*2370*/  FFMA R88, R21, R18.reuse, R2 ;  /* 0x0000001215587223 */ /* 0x080fe20000000002 */
[-C--:B------:R-:W-:Y:S01]  /*2380*/  FFMA R2, R51, R18.reuse, R14 ;  /* 0x0000001233027223 */ /* 0x080fe2000000000e */
[-C--:B------:R-:W-:Y:S01]  /*2390*/  FFMA R56, R37, R31.reuse, R56 ;  /* 0x0000001f25387223 */ /* 0x080fe20000000038 */
[----:B------:R-:W-:Y:S01]  /*23a0*/  FFMA R75, R23, R18, R16 ;  /* 0x00000012174b7223 */ /* 0x000fe20000000010 */
[-C--:B------:R-:W-:Y:S01]  /*23b0*/  FFMA R14, R39, R31.reuse, R89 ;  /* 0x0000001f270e7223 */ /* 0x080fe20000000059 */
[----:B------:R-:W-:Y:S01]  /*23c0*/  FFMA R16, R33, R31, R115 ;  /* 0x0000001f21107223 */ /* 0x000fe20000000073 */
[----:B------:R-:W-:-:S02]  /*23d0*/  FFMA R89, R21, R19, R56 ;  /* 0x0000001315597223 */ /* 0x000fc40000000038 */
[-C--:B------:R-:W-:Y:S01]  /*23e0*/  FFMA R56, R23, R19.reuse, R14 ;  /* 0x0000001317387223 */ /* 0x080fe2000000000e */
[----:B------:R-:W-:Y:S01]  /*23f0*/  FFMA R14, R49, R19, R16 ;  /* 0x00000013310e7223 */ /* 0x000fe20000000010 */
[C---:B0-----:R-:W-:Y:S01]  /*2400*/  FFMA R99, R36.reuse, R24, R99 ;  /* 0x0000001824637223 */ /* 0x041fe20000000063 */
[C---:B------:R-:W-:Y:S01]  /*2410*/  FFMA R98, R36.reuse, R25, R98 ;  /* 0x0000001924627223 */ /* 0x040fe20000000062 */
[----:B------:R-:W-:Y:S01]  /*2420*/  FFMA R16, R36, R27, R105 ;  /* 0x0000001b24107223 */ /* 0x000fe20000000069 */
[-C--:B------:R-:W-:Y:S01]  /*2430*/  FFMA R117, R32, R30.reuse, R117 ;  /* 0x0000001e20757223 */ /* 0x080fe20000000075 */
[CC--:B------:R-:W-:Y:S01]  /*2440*/  FFMA R118, R33.reuse, R30.reuse, R118 ;  /* 0x0000001e21767223 */ /* 0x0c0fe20000000076 */
[----:B------:R-:W-:Y:S01]  /*2450*/  FFMA R119, R34, R30, R119 ;  /* 0x0000001e22777223 */ /* 0x000fe20000000077 */
[-C--:B------:R-:W-:Y:S01]  /*2460*/  FFMA R120, R33, R29.reuse, R120 ;  /* 0x0000001d21787223 */ /* 0x080fe20000000078 */
[----:B-1----:R-:W-:Y:S01]  /*2470*/  FFMA R105, R20, R52, R99 ;  /* 0x0000003414697223 */ /* 0x002fe20000000063 */
[----:B------:R-:W-:Y:S01]  /*2480*/  FFMA R121, R34, R29, R122 ;  /* 0x0000001d22797223 */ /* 0x000fe2000000007a */
[C---:B------:R-:W-:Y:S01]  /*2490*/  FFMA R99, R20.reuse, R53, R98 ;  /* 0x0000003514637223 */ /* 0x040fe20000000062 */
[-C--:B------:R-:W-:Y:S01]  /*24a0*/  FFMA R103, R20, R18.reuse, R11 ;  /* 0x0000001214677223 */ /* 0x080fe2000000000b */
[-C--:B------:R-:W-:Y:S01]  /*24b0*/  FFMA R78, R22, R18.reuse, R13 ;  /* 0x00000012164e7223 */ /* 0x080fe2000000000d */
[----:B------:R-:W-:Y:S01]  /*24c0*/  FFMA R98, R20, R55, R16 ;  /* 0x0000003714627223 */ /* 0x000fe20000000010 */
[-C--:B------:R-:W-:Y:S01]  /*24d0*/  FFMA R68, R48, R18.reuse, R117 ;  /* 0x0000001230447223 */ /* 0x080fe20000000075 */
[-C--:B------:R-:W-:Y:S01]  /*24e0*/  FFMA R13, R49, R18.reuse, R118 ;  /* 0x00000012310d7223 */ /* 0x080fe20000000076 */
[----:B------:R-:W-:Y:S01]  /*24f0*/  FFMA R11, R50, R18, R119 ;  /* 0x00000012320b7223 */ /* 0x000fe20000000077 */
[-C--:B------:R-:W-:Y:S01]  /*2500*/  FFMA R5, R36, R31.reuse, R5 ;  /* 0x0000001f24057223 */ /* 0x080fe20000000005 */
[----:B------:R-:W-:Y:S01]  /*2510*/  FFMA R16, R37, R24, R91 ;  /* 0x0000001825107223 */ /* 0x000fe2000000005b */
[----:B------:R-:W-:Y:S01]  /*2520*/  FFMA R18, R35, R31, R12 ;  /* 0x0000001f23127223 */ /* 0x000fe2000000000c */
[-C--:B------:R-:W-:Y:S01]  /*2530*/  FFMA R15, R49, R17.reuse, R120 ;  /* 0x00000011310f7223 */ /* 0x080fe20000000078 */
[-C--:B------:R-:W-:Y:S01]  /*2540*/  FFMA R10, R50, R17.reuse, R121 ;  /* 0x00000011320a7223 */ /* 0x080fe20000000079 */
[----:B------:R-:W-:Y:S01]  /*2550*/  FFMA R0, R51, R17, R0 ;  /* 0x0000001133007223 */ /* 0x000fe20000000000 */
[----:B------:R-:W-:Y:S01]  /*2560*/  FFMA R17, R32, R31, R104 ;  /* 0x0000001f20117223 */ /* 0x000fe20000000068 */
[-C--:B------:R-:W-:Y:S01]  /*2570*/  FFMA R104, R20, R19.reuse, R5 ;  /* 0x0000001314687223 */ /* 0x080fe20000000005 */
[----:B------:R-:W-:Y:S01]  /*2580*/  FFMA R91, R21, R52, R16 ;  /* 0x00000034155b7223 */ /* 0x000fe20000000010 */
[CC--:B------:R-:W-:Y:S01]  /*2590*/  FFMA R81, R38.reuse, R26.reuse, R81 ;  /* 0x0000001a26517223 */ /* 0x0c0fe20000000051 */
[----:B------:R-:W-:Y:S01]  /*25a0*/  FFMA R5, R51, R19, R18 ;  /* 0x0000001333057223 */ /* 0x000fe20000000012 */
[C---:B------:R-:W-:Y:S01]  /*25b0*/  FFMA R85, R37.reuse, R26, R85 ;  /* 0x0000001a25557223 */ /* 0x040fe20000000055 */
[-C--:B------:R-:W-:Y:S01]  /*25c0*/  FFMA R16, R38, R27.reuse, R80 ;  /* 0x0000001b26107223 */ /* 0x080fe20000000050 */
[----:B------:R-:W-:Y:S01]  /*25d0*/  FFMA R18, R37, R27, R84 ;  /* 0x0000001b25127223 */ /* 0x000fe20000000054 */
[CC--:B------:R-:W-:Y:S01]  /*25e0*/  FFMA R80, R22.reuse, R54.reuse, R81 ;  /* 0x0000003616507223 */ /* 0x0c0fe20000000051 */
[C---:B------:R-:W-:Y:S01]  /*25f0*/  FFMA R84, R21.reuse, R54, R85 ;  /* 0x0000003615547223 */ /* 0x040fe20000000055 */
[-C--:B------:R-:W-:Y:S01]  /*2600*/  FFMA R81, R22, R55.reuse, R16 ;  /* 0x0000003716517223 */ /* 0x080fe20000000010 */
[----:B------:R-:W-:Y:S01]  /*2610*/  FFMA R85, R21, R55, R18 ;  /* 0x0000003715557223 */ /* 0x000fe20000000012 */
[C---:B------:R-:W-:Y:S01]  /*2620*/  FFMA R16, R39.reuse, R24, R73 ;  /* 0x0000001827107223 */ /* 0x040fe20000000049 */
[C---:B------:R-:W-:Y:S01]  /*2630*/  FFMA R72, R39.reuse, R25, R72 ;  /* 0x0000001927487223 */ /* 0x040fe20000000048 */
[-C--:B------:R-:W-:Y:S01]  /*2640*/  FFMA R79, R38, R31.reuse, R79 ;  /* 0x0000001f264f7223 */ /* 0x080fe2000000004f */
[----:B------:R-:W-:Y:S01]  /*2650*/  FFMA R115, R34, R31, R116 ;  /* 0x0000001f22737223 */ /* 0x000fe20000000074 */
[C---:B------:R-:W-:Y:S01]  /*2660*/  FFMA R73, R39.reuse, R26, R58 ;  /* 0x0000001a27497223 */ /* 0x040fe2000000003a */
[----:B------:R-:W-:Y:S01]  /*2670*/  FFMA R18, R39, R27, R57 ;  /* 0x0000001b27127223 */ /* 0x000fe20000000039 */
[C---:B------:R-:W-:Y:S01]  /*2680*/  FFMA R113, R32.reuse, R24, R113 ;  /* 0x0000001820717223 */ /* 0x040fe20000000071 */
[C---:B------:R-:W-:Y:S01]  /*2690*/  FFMA R112, R32.reuse, R25, R112 ;  /* 0x0000001920707223 */ /* 0x040fe20000000070 */
[C---:B------:R-:W-:Y:S01]  /*26a0*/  FFMA R111, R32.reuse, R26, R111 ;  /* 0x0000001a206f7223 */ /* 0x040fe2000000006f */
[----:B------:R-:W-:Y:S01]  /*26b0*/  FFMA R114, R32, R27, R114 ;  /* 0x0000001b20727223 */ /* 0x000fe20000000072 */
[C---:B------:R-:W-:Y:S01]  /*26c0*/  FFMA R57, R23.reuse, R53, R72 ;  /* 0x0000003517397223 */ /* 0x040fe20000000048 */
[-C--:B------:R-:W-:Y:S01]  /*26d0*/  FFMA R79, R22, R19.reuse, R79 ;  /* 0x00000013164f7223 */ /* 0x080fe2000000004f */
[-C--:B------:R-:W-:Y:S01]  /*26e0*/  FFMA R17, R48, R19.reuse, R17 ;  /* 0x0000001330117223 */ /* 0x080fe20000000011 */
[----:B------:R-:W-:Y:S01]  /*26f0*/  FFMA R12, R50, R19, R115 ;  /* 0x00000013320c7223 */ /* 0x000fe20000000073 */
        /* <DEDUP_REMOVED lines=11> */
[----:B------:R-:W-:Y:S01]  /*27b0*/  FFMA R82, R22, R53, R82 ;  /* 0x0000003516527223 */ /* 0x000fe20000000052 */
[----:B------:R-:W-:Y:S01]  /*27c0*/  FFMA R22, R33, R25, R63 ;  /* 0x0000001921167223 */ /* 0x000fe2000000003f */
[----:B------:R-:W-:Y:S01]  /*27d0*/  FFMA R63, R49, R55, R48 ;  /* 0x00000037313f7223 */ /* 0x000fe20000000030 */
[----:B------:R-:W-:Y:S01]  /*27e0*/  FFMA R90, R37, R25, R90 ;  /* 0x00000019255a7223 */ /* 0x000fe2000000005a */
[----:B------:R-:W0:Y:S01]  /*27f0*/  LDC R48, c[0x0][0x3a0] ;  /* 0x0000e800ff307b82 */ /* 0x000e220000000800 */
[----:B------:R-:W-:Y:S01]  /*2800*/  FFMA R97, R36, R26, R97 ;  /* 0x0000001a24617223 */ /* 0x000fe20000000061 */
[C---:B------:R-:W-:Y:S01]  /*2810*/  FFMA R108, R33.reuse, R24, R108 ;  /* 0x00000018216c7223 */ /* 0x040fe2000000006c */
[----:B------:R-:W-:Y:S01]  /*2820*/  FFMA R107, R33, R26, R107 ;  /* 0x0000001a216b7223 */ /* 0x000fe2000000006b */
[-C--:B------:R-:W-:Y:S01]  /*2830*/  FFMA R90, R21, R53.reuse, R90 ;  /* 0x00000035155a7223 */ /* 0x080fe2000000005a */
[----:B------:R-:W-:Y:S01]  /*2840*/  FFMA R97, R20, R54, R97 ;  /* 0x0000003614617223 */ /* 0x000fe20000000061 */
        /* <DEDUP_REMOVED lines=15> */
[----:B------:R-:W-:Y:S01]  /*2940*/  ISETP.LE.AND P2, PT, R65, UR4, PT ;  /* 0x0000000441007c0c */ /* 0x000fe2000bf43270 */
[----:B------:R-:W-:Y:S01]  /*2950*/  ULOP3.LUT UR9, UR5, 0x1, URZ, 0x3c, !UPT ;  /* 0x0000000105097892 */ /* 0x000fe2000f8e3cff */
[C---:B------:R-:W-:Y:S01]  /*2960*/  FFMA R65, R51.reuse, R52, R66 ;  /* 0x0000003433417223 */ /* 0x040fe20000000042 */
[----:B------:R-:W-:Y:S01]  /*2970*/  IADD3 R100, P1, PT, R100, 0x20, RZ ;  /* 0x0000002064647810 */ /* 0x000fe20007f3e0ff */
[C---:B------:R-:W-:Y:S01]  /*2980*/  FFMA R66, R51.reuse, R53, R50 ;  /* 0x0000003533427223 */ /* 0x040fe20000000032 */
[C---:B------:R-:W-:Y:S01]  /*2990*/  FFMA R67, R51.reuse, R54, R67 ;  /* 0x0000003633437223 */ /* 0x040fe20000000043 */
[----:B------:R-:W-:Y:S01]  /*29a0*/  FFMA R70, R51, R55, R110 ;  /* 0x0000003733467223 */ /* 0x000fe2000000006e */
[----:B------:R-:W-:Y:S09]  /*29b0*/  @P0 BRA `(.L_x_1) ;  /* 0x0000000000400947 */ /* 0x000ff20003800000 */
[----:B------:R-:W-:Y:S02]  /*29c0*/  ULEA UR5, UR9, UR8, 0xc ;  /* 0x0000000809057291 */ /* 0x000fe4000f8e60ff */
[----:B------:R-:W-:-:S04]  /*29d0*/  ULEA UR8, UR9, UR10, 0xc ;  /* 0x0000000a09087291 */ /* 0x000fc8000f8e60ff */
[----:B------:R-:W-:Y:S02]  /*29e0*/  LEA R49, R93, UR5, 0x2 ;  /* 0x000000055d317c11 */ /* 0x000fe4000f8e10ff */
[----:B------:R-:W-:Y:S02]  /*29f0*/  LEA R50, R92, UR8, 0x2 ;  /* 0x000000085c327c11 */ /* 0x000fe4000f8e10ff */
[----:B------:R-:W-:Y:S01]  /*2a00*/  LEA R51, R95, UR5, 0x2 ;  /* 0x000000055f337c11 */ /* 0x000fe2000f8e10ff */
[----:B-----5:R1:W-:Y:S01]  /*2a10*/  STS [R49], R40 ;  /* 0x0000002831007388 */ /* 0x0203e20000000800 */
[----:B------:R-:W-:-:S03]  /*2a20*/  LEA R52, R6, UR8, 0x2 ;  /* 0x0000000806347c11 */ /* 0x000fc6000f8e10ff */
[----:B------:R1:W-:Y:S04]  /*2a30*/  STS [R49+0x200], R41 ;  /* 0x0002002931007388 */ /* 0x0003e80000000800 */
[----:B------:R1:W-:Y:S04]  /*2a40*/  STS [R49+0x400], R42 ;  /* 0x0004002a31007388 */ /* 0x0003e80000000800 */
[----:B------:R1:W-:Y:S04]  /*2a50*/  STS [R49+0x600], R43 ;  /* 0x0006002b31007388 */ /* 0x0003e80000000800 */
[----:B------:R1:W-:Y:S01]  /*2a60*/  STS.128 [R50], R44 ;  /* 0x0000002c32007388 */ /* 0x0003e20000000c00 */
[----:B------:R-:W-:Y:S06]  /*2a70*/  BAR.SYNC.DEFER_BLOCKING 0x0 ;  /* 0x0000000000007b1d */ /* 0x000fec0000010000 */
[----:B------:R1:W2:Y:S04]  /*2a80*/  LDS.128 R36, [R51] ;  /* 0x0000000033247984 */ /* 0x0002a80000000c00 */
[----:B------:R1:W3:Y:S04]  /*2a90*/  LDS.128 R32, [R51+0x10] ;  /* 0x0000100033207984 */ /* 0x0002e80000000c00 */
[----:B------:R1:W4:Y:S04]  /*2aa0*/  LDS.128 R28, [R52] ;  /* 0x00000000341c7984 */ /* 0x0003280000000c00 */
[----:B------:R1:W0:Y:S02]  /*2ab0*/  LDS.128 R24, [R52+0x10] ;  /* 0x0000100034187984 */ /* 0x0002240000000c00 */
.L_x_1:
[----:B------:R-:W-:Y:S01]  /*2ac0*/  UMOV UR5, UR9 ;  /* 0x0000000900057c82 */ /* 0x000fe20008000000 */
[----:B------:R-:W-:Y:S02]  /*2ad0*/  IADD3.X R106, PT, PT, RZ, R106, RZ, P1, !PT ;  /* 0x0000006aff6a7210 */ /* 0x000fe40000ffe4ff */
[----:B0-----:R-:W-:Y:S01]  /*2ae0*/  LEA R96, R48, R96, 0x3 ;  /* 0x0000006030607211 */ /* 0x001fe200078e18ff */
[----:B------:R-:W-:Y:S06]  /*2af0*/  @!P2 BRA `(.L_x_2) ;  /* 0xffffffd800dca947 */ /* 0x000fec000383ffff */
.L_x_0:
[----:B------:R-:W3:Y:S01]  /*2b00*/  LDCU.64 UR4, c[0x0][0x390] ;  /* 0x00007200ff0477ac */ /* 0x000ee20008000a00 */
[----:B------:R-:W-:Y:S01]  /*2b10*/  IMAD R95, R95, R48, RZ ;  /* 0x000000305f5f7224 */ /* 0x000fe200078e02ff */
[----:B------:R-:W0:Y:S04]  /*2b20*/  LDCU UR6, c[0x0][0x3a8] ;  /* 0x00007500ff0677ac */ /* 0x000e280008000800 */
[--C-:B------:R-:W-:Y:S02]  /*2b30*/  SHF.R.S32.HI R24, RZ, 0x1f, R95.reuse ;  /* 0x0000001fff187819 */ /* 0x100fe4000001145f */
[----:B------:R-:W-:Y:S01]  /*2b40*/  IADD3 R25, P0, P1, R6, R4, R95 ;  /* 0x0000000406197210 */ /* 0x000fe2000791e05f */
[----:B------:R-:W1:Y:S03]  /*2b50*/  LDCU UR7, c[0x0][0x3a4] ;  /* 0x00007480ff0777ac */ /* 0x000e660008000800 */
[----:B------:R-:W-:-:S02]  /*2b60*/  IADD3.X R24, PT, PT, RZ, R7, R24, P0, P1 ;  /* 0x00000007ff187210 */ /* 0x000fc400007e2418 */
[----:B---3--:R-:W-:-:S04]  /*2b70*/  LEA R34, P0, R25, UR4, 0x2 ;  /* 0x0000000419227c11 */ /* 0x008fc8000f8010ff */
[----:B------:R-:W-:-:S05]  /*2b80*/  LEA.HI.X R35, R25, UR5, R24, 0x2, P0 ;  /* 0x0000000519237c11 */ /* 0x000fca00080f1418 */
[----:B------:R-:W0:Y:S04]  /*2b90*/  LDG.E.128 R24, desc[UR12][R34.64] ;  /* 0x0000000c22187981 */ /* 0x000e28000c1e1d00 */
[----:B----4-:R-:W3:Y:S01]  /*2ba0*/  LDG.E.128 R28, desc[UR12][R34.64+0x10] ;  /* 0x0000100c221c7981 */ /* 0x010ee2000c1e1d00 */
[----:B------:R-:W-:-:S04]  /*2bb0*/  IADD3 R95, PT, PT, R95, R48, RZ ;  /* 0x000000305f5f7210 */ /* 0x000fc80007ffe0ff */
[--C-:B------:R-:W-:Y:S02]  /*2bc0*/  SHF.R.S32.HI R32, RZ, 0x1f, R95.reuse ;  /* 0x0000001fff207819 */ /* 0x100fe4000001145f */
[----:B------:R-:W-:-:S04]  /*2bd0*/  IADD3 R33, P0, P1, R6, R4, R95 ;  /* 0x0000000406217210 */ /* 0x000fc8000791e05f */
[----:B--2---:R-:W-:Y:S02]  /*2be0*/  IADD3.X R36, PT, PT, RZ, R7, R32, P0, P1 ;  /* 0x00000007ff247210 */ /* 0x004fe400007e2420 */
[----:B------:R-:W-:-:S04]  /*2bf0*/  LEA R32, P0, R33, UR4, 0x2 ;  /* 0x0000000421207c11 */ /* 0x000fc8000f8010ff */
[----:B------:R-:W-:Y:S01]  /*2c00*/  LEA.HI.X R33, R33, UR5, R36, 0x2, P0 ;  /* 0x0000000521217c11 */ /* 0x000fe200080f1424 */
[----:B0-----:R-:W-:Y:S01]  /*2c10*/  FMUL R24, R24, UR6 ;  /* 0x0000000618187c20 */ /* 0x001fe20008400000 */
[----:B------:R-:W-:Y:S01]  /*2c20*/  FMUL R25, R25, UR6 ;  /* 0x0000000619197c20 */ /* 0x000fe20008400000 */
[----:B------:R-:W-:Y:S01]  /*2c30*/  FMUL R26, R26, UR6 ;  /* 0x000000061a1a7c20 */ /* 0x000fe20008400000 */
[----:B------:R-:W-:Y:S01]  /*2c40*/  FMUL R27, R27, UR6 ;  /* 0x000000061b1b7c20 */ /* 0x000fe20008400000 */
[----:B---3--:R-:W-:Y:S01]  /*2c50*/  FMUL R28, R28, UR6 ;  /* 0x000000061c1c7c20 */ /* 0x008fe20008400000 */
[----:B------:R-:W-:Y:S01]  /*2c60*/  FMUL R36, R29, UR6 ;  /* 0x000000061d247c20 */ /* 0x000fe20008400000 */
[----:B------:R-:W-:Y:S01]  /*2c70*/  FMUL R30, R30, UR6 ;  /* 0x000000061e1e7c20 */ /* 0x000fe20008400000 */
[----:B------:R-:W-:Y:S01]  /*2c80*/  FMUL R31, R31, UR6 ;  /* 0x000000061f1f7c20 */ /* 0x000fe20008400000 */
[----:B-1----:R-:W-:Y:S01]  /*2c90*/  FFMA R24, R101, UR7, R24 ;  /* 0x0000000765187c23 */ /* 0x002fe20008000018 */
[----:B------:R-:W-:Y:S01]  /*2ca0*/  FFMA R25, R102, UR7, R25 ;  /* 0x0000000766197c23 */ /* 0x000fe20008000019 */
[----:B------:R-:W-:Y:S01]  /*2cb0*/  FFMA R26, R103, UR7, R26 ;  /* 0x00000007671a7c23 */ /* 0x000fe2000800001a */
[----:B------:R-:W-:Y:S01]  /*2cc0*/  FFMA R27, R104, UR7, R27 ;  /* 0x00000007681b7c23 */ /* 0x000fe2000800001b */
[----:B------:R-:W-:Y:S01]  /*2cd0*/  FFMA R28, R105, UR7, R28 ;  /* 0x00000007691c7c23 */ /* 0x000fe2000800001c */
[----:B------:R-:W-:Y:S01]  /*2ce0*/  FFMA R29, R99, UR7, R36 ;  /* 0x00000007631d7c23 */ /* 0x000fe20008000024 */
[----:B------:R-:W-:Y:S01]  /*2cf0*/  FFMA R30, R97, UR7, R30 ;  /* 0x00000007611e7c23 */ /* 0x000fe2000800001e */
[----:B------:R-:W-:Y:S01]  /*2d00*/  FFMA R31, R98, UR7, R31 ;  /* 0x00000007621f7c23 */ /* 0x000fe2000800001f */
[----:B------:R0:W-:Y:S04]  /*2d10*/  STG.E.128 desc[UR12][R34.64], R24 ;  /* 0x0000001822007986 */ /* 0x0001e8000c101d0c */
[----:B------:R1:W-:Y:S04]  /*2d20*/  STG.E.128 desc[UR12][R34.64+0x10], R28 ;  /* 0x0000101c22007986 */ /* 0x0003e8000c101d0c */
[----:B0-----:R-:W2:Y:S04]  /*2d30*/  LDG.E.128 R24, desc[UR12][R32.64] ;  /* 0x0000000c20187981 */ /* 0x001ea8000c1e1d00 */
[----:B-1----:R-:W3:Y:S01]  /*2d40*/  LDG.E.128 R28, desc[UR12][R32.64+0x10] ;  /* 0x0000100c201c7981 */ /* 0x002ee2000c1e1d00 */
[----:B------:R-:W-:-:S04]  /*2d50*/  IADD3 R95, PT, PT, R95, R48, RZ ;  /* 0x000000305f5f7210 */ /* 0x000fc80007ffe0ff */
[--C-:B------:R-:W-:Y:S02]  /*2d60*/  SHF.R.S32.HI R36, RZ, 0x1f, R95.reuse ;  /* 0x0000001fff247819 */ /* 0x100fe4000001145f */
[----:B------:R-:W-:-:S04]  /*2d70*/  IADD3 R37, P0, P1, R6, R4, R95 ;  /* 0x0000000406257210 */ /* 0x000fc8000791e05f */
[----:B------:R-:W-:Y:S02]  /*2d80*/  IADD3.X R36, PT, PT, RZ, R7, R36, P0, P1 ;  /* 0x00000007ff247210 */ /* 0x000fe400007e2424 */
[----:B------:R-:W-:-:S04]  /*2d90*/  LEA R34, P0, R37, UR4, 0x2 ;  /* 0x0000000425227c11 */ /* 0x000fc8000f8010ff */
[----:B------:R-:W-:Y:S01]  /*2da0*/  LEA.HI.X R35, R37, UR5, R36, 0x2, P0 ;  /* 0x0000000525237c11 */ /* 0x000fe200080f1424 */
[----:B--2---:R-:W-:Y:S01]  /*2db0*/  FMUL R37, R24, UR6 ;  /* 0x0000000618257c20 */ /* 0x004fe20008400000 */
[----:B------:R-:W-:Y:S01]  /*2dc0*/  FMUL R36, R25, UR6 ;  /* 0x0000000619247c20 */ /* 0x000fe20008400000 */
[----:B------:R-:W-:Y:S01]  /*2dd0*/  FMUL R39, R26, UR6 ;  /* 0x000000061a277c20 */ /* 0x000fe20008400000 */
[----:B------:R-:W-:Y:S01]  /*2de0*/  FMUL R38, R27, UR6 ;  /* 0x000000061b267c20 */ /* 0x000fe20008400000 */
[----:B---3--:R-:W-:Y:S01]  /*2df0*/  FMUL R28, R28, UR6 ;  /* 0x000000061c1c7c20 */ /* 0x008fe20008400000 */
[----:B------:R-:W-:Y:S01]  /*2e00*/  FMUL R29, R29, UR6 ;  /* 0x000000061d1d7c20 */ /* 0x000fe20008400000 */
[----:B-----5:R-:W-:Y:S01]  /*2e10*/  FMUL R41, R30, UR6 ;  /* 0x000000061e297c20 */ /* 0x020fe20008400000 */
[----:B------:R-:W-:Y:S01]  /*2e20*/  FMUL R40, R31, UR6 ;  /* 0x000000061f287c20 */ /* 0x000fe20008400000 */
[----:B------:R-:W-:Y:S01]  /*2e30*/  FFMA R24, R86, UR7, R37 ;  /* 0x0000000756187c23 */ /* 0x000fe20008000025 */
        /* <DEDUP_REMOVED lines=23> */
[----:B------:R-:W-:Y:S01]  /*2fb0*/  FMUL R41, R30, UR6 ;  /* 0x000000061e297c20 */ /* 0x000fe20008400000 */
        /* <DEDUP_REMOVED lines=60> */
[----:B------:R-:W-:-:S03]  /*3380*/  FFMA R19, R23, UR7, R28 ;  /* 0x0000000717137c23 */ /* 0x000fc6000800001c */
[----:B------:R-:W-:Y:S04]  /*3390*/  STG.E.128 desc[UR12][R32.64], R24 ;  /* 0x0000001820007986 */ /* 0x000fe8000c101d0c */
[----:B------:R0:W-:Y:S04]  /*33a0*/  STG.E.128 desc[UR12][R32.64+0x10], R16 ;  /* 0x0000101020007986 */ /* 0x0001e8000c101d0c */
[----:B------:R-:W0:Y:S04]  /*33b0*/  LDG.E.128 R28, desc[UR12][R34.64] ;  /* 0x0000000c221c7981 */ /* 0x000e28000c1e1d00 */
[----:B------:R-:W2:Y:S01]  /*33c0*/  LDG.E.128 R36, desc[UR12][R34.64+0x10] ;  /* 0x0000100c22247981 */ /* 0x000ea2000c1e1d00 */
[----:B------:R-:W-:-:S04]  /*33d0*/  IADD3 R95, PT, PT, R95, R48, RZ ;  /* 0x000000305f5f7210 */ /* 0x000fc80007ffe0ff */
[--C-:B------:R-:W-:Y:S02]  /*33e0*/  SHF.R.S32.HI R40, RZ, 0x1f, R95.reuse ;  /* 0x0000001fff287819 */ /* 0x100fe4000001145f */
[----:B------:R-:W-:-:S04]  /*33f0*/  IADD3 R23, P0, P1, R6, R4, R95 ;  /* 0x0000000406177210 */ /* 0x000fc8000791e05f */
[----:B------:R-:W-:Y:S02]  /*3400*/  IADD3.X R42, PT, PT, RZ, R7, R40, P0, P1 ;  /* 0x00000007ff2a7210 */ /* 0x000fe400007e2428 */
[----:B------:R-:W-:-:S04]  /*3410*/  LEA R40, P0, R23, UR4, 0x2 ;  /* 0x0000000417287c11 */ /* 0x000fc8000f8010ff */
[----:B------:R-:W-:Y:S01]  /*3420*/  LEA.HI.X R41, R23, UR5, R42, 0x2, P0 ;  /* 0x0000000517297c11 */ /* 0x000fe200080f142a */
[----:B0-----:R-:W-:Y:S01]  /*3430*/  FMUL R18, R30, UR6 ;  /* 0x000000061e127c20 */ /* 0x001fe20008400000 */
[----:B------:R-:W-:Y:S01]  /*3440*/  FMUL R28, R28, UR6 ;  /* 0x000000061c1c7c20 */ /* 0x000fe20008400000 */
[----:B------:R-:W-:Y:S01]  /*3450*/  FMUL R24, R29, UR6 ;  /* 0x000000061d187c20 */ /* 0x000fe20008400000 */
[----:B------:R-:W-:Y:S01]  /*3460*/  FMUL R19, R31, UR6 ;  /* 0x000000061f137c20 */ /* 0x000fe20008400000 */
[----:B--2---:R-:W-:Y:S01]  /*3470*/  FMUL R23, R36, UR6 ;  /* 0x0000000624177c20 */ /* 0x004fe20008400000 */
        /* <DEDUP_REMOVED lines=10> */
[----:B------:R-:W-:-:S02]  /*3520*/  FFMA R23, R63, UR7, R30 ;  /* 0x000000073f177c23 */ /* 0x000fc4000800001e */
[----:B------:R0:W-:Y:S04]  /*3530*/  STG.E.128 desc[UR12][R34.64], R16 ;  /* 0x0000001022007986 */ /* 0x0001e8000c101d0c */
[----:B------:R1:W-:Y:S04]  /*3540*/  STG.E.128 desc[UR12][R34.64+0x10], R20 ;  /* 0x0000101422007986 */ /* 0x0003e8000c101d0c */
[----:B------:R-:W2:Y:S04]  /*3550*/  LDG.E.128 R28, desc[UR12][R40.64] ;  /* 0x0000000c281c7981 */ /* 0x000ea8000c1e1d00 */
[----:B------:R-:W3:Y:S01]  /*3560*/  LDG.E.128 R24, desc[UR12][R40.64+0x10] ;  /* 0x0000100c28187981 */ /* 0x000ee2000c1e1d00 */
[----:B------:R-:W-:-:S04]  /*3570*/  IADD3 R95, PT, PT, R95, R48, RZ ;  /* 0x000000305f5f7210 */ /* 0x000fc80007ffe0ff */
[--C-:B------:R-:W-:Y:S02]  /*3580*/  IADD3 R9, P0, P1, R6, R4, R95.reuse ;  /* 0x0000000406097210 */ /* 0x100fe4000791e05f */
[----:B------:R-:W-:-:S04]  /*3590*/  SHF.R.S32.HI R4, RZ, 0x1f, R95 ;  /* 0x0000001fff047819 */ /* 0x000fc8000001145f */
        /* <DEDUP_REMOVED lines=9> */
[----:B------:R-:W-:Y:S01]  /*3630*/  FFMA R8, R8, UR7, R9 ;  /* 0x0000000708087c23 */ /* 0x000fe20008000009 */
        /* <DEDUP_REMOVED lines=9> */
[----:B------:R-:W-:Y:S04]  /*36d0*/  STG.E.128 desc[UR12][R40.64], R8 ;  /* 0x0000000828007986 */ /* 0x000fe8000c101d0c */
[----:B------:R-:W-:Y:S04]  /*36e0*/  STG.E.128 desc[UR12][R40.64+0x10], R12 ;  /* 0x0000100c28007986 */ /* 0x000fe8000c101d0c */
[----:B0-----:R-:W2:Y:S04]  /*36f0*/  LDG.E.128 R16, desc[UR12][R6.64] ;  /* 0x0000000c06107981 */ /* 0x001ea8000c1e1d00 */
[----:B------:R-:W3:Y:S01]  /*3700*/  LDG.E.128 R24, desc[UR12][R6.64+0x10] ;  /* 0x0000100c06187981 */ /* 0x000ee2000c1e1d00 */
[----:B--2---:R-:W-:Y:S01]  /*3710*/  FMUL R16, R16, UR6 ;  /* 0x0000000610107c20 */ /* 0x004fe20008400000 */
[----:B------:R-:W-:Y:S01]  /*3720*/  FMUL R17, R17, UR6 ;  /* 0x0000000611117c20 */ /* 0x000fe20008400000 */
[----:B-1----:R-:W-:Y:S01]  /*3730*/  FMUL R21, R18, UR6 ;  /* 0x0000000612157c20 */ /* 0x002fe20008400000 */
        /* <DEDUP_REMOVED lines=14> */
[----:B------:R-:W-:Y:S01]  /*3820*/  STG.E.128 desc[UR12][R6.64+0x10], R24 ;  /* 0x0000101806007986 */ /* 0x000fe2000c101d0c */
[----:B------:R-:W-:Y:S05]  /*3830*/  EXIT ;  /* 0x000000000000794d */ /* 0x000fea0003800000 */
.L_x_3:
[----:B------:R-:W-:-:S00]  /*3840*/  BRA `(.L_x_3) ;  /* 0xfffffffc00fc7947 */ /* 0x000fc0000383ffff */
[----:B------:R-:W-:-:S00]  /*3850*/  NOP ;  /* 0x0000000000007918 */ /* 0x000fc00000000000 */
        /* <DEDUP_REMOVED lines=10> */
.L_x_4:


//--------------------- .nv.shared._Z5sgemmILi128ELi128ELi8ELi8ELi8EEvPfS0_S0_iiiff --------------------------
	.section	.nv.shared._Z5sgemmILi128ELi128ELi8ELi8ELi8EEvPfS0_S0_iiiff,"aw",@nobits
	.sectionflags	@""
	.align	4
.nv.shared._Z5sgemmILi128ELi128ELi8ELi8ELi8EEvPfS0_S0_iiiff:
	.zero		17408


//--------------------- .nv.shared.reserved.0     --------------------------
	.section	.nv.shared.reserved.0,"aw",@nobits
	.weak		__nv_reservedSMEM_offset_0_alias
	.size		__nv_reservedSMEM_offset_0_alias, 0, 64
	.other		__nv_reservedSMEM_offset_0_alias,@"STO_CUDA_RESERVED_SHARED STV_DEFAULT"
__nv_reservedSMEM_offset_0_alias:
	.zero		0
	.zero		64


//--------------------- .nv.constant0._Z5sgemmILi128ELi128ELi8ELi8ELi8EEvPfS0_S0_iiiff --------------------------
	.section	.nv.constant0._Z5sgemmILi128ELi128ELi8ELi8ELi8EEvPfS0_S0_iiiff,"a",@progbits
	.sectionflags	@""
	.align	4
.nv.constant0._Z5sgemmILi128ELi128ELi8ELi8ELi8EEvPfS0_S0_iiiff:
	.zero		940


//--------------------- SYMBOLS --------------------------

	.type		.nv.reservedSmem.offset0,@object
	.size		.nv.reservedSmem.offset0,0x4
	.type		.nv.reservedSmem.cap,@object
	.size		.nv.reservedSmem.cap,0x4
